# CuTe-DSL kernel — source=cudnn_frontend_dsl family=gemm_swiglu
# config = {"ab_dtype": "Float8E4M3FN", "c_dtype": "BFloat16", "mma_mn": [64, 256], "cluster_mn": [2, 2]}


// ===== COMPILED SASS (sm_100a) =====

	.target	sm_100a

	.elftype	@"ET_EXEC"


//--------------------- .note.nv.tkinfo           --------------------------
	.section	.note.nv.tkinfo,"",@"SHT_NOTE"
	.sectionflags	@"SHF_NOTE_NV_TKINFO"
	.tkinfo
        /*0018*/ 	.word	0x00000081
        /*0030*/ 	.string	""
        /*0030*/ 	.string	"ptxas"
        /*0030*/ 	.string	"Cuda compilation tools, release 12.9, V12.9.83"
        /*0030*/ 	.string	"Build system must define TOOLS_VERSION_EXTENDED"
        /*0030*/ 	.string	"-O 3 -arch sm_100a "



//--------------------- .note.nv.cuver            --------------------------
	.section	.note.nv.cuver,"",@"SHT_NOTE"
	.sectionflags	@"SHF_NOTE_NV_CUVER"
        /*0018*/ 	.short	0x0001
        /*001a*/ 	.short	0x0064
        /*001c*/ 	.short	0x0001
        /*001e*/ 	.short	0x0000
        /*0020*/ 	.short	0x0001
        /*0022*/ 	.short	0x0000


//--------------------- .nv.info                  --------------------------
	.section	.nv.info,"",@"SHT_CUDA_INFO"
	.align	4


	//----- nvinfo : EIATTR_REGCOUNT
	.align		4
        /*0000*/ 	.byte	0x04, 0x2f
        /*0002*/ 	.short	(.L_4 - .L_3)
	.align		4
.L_3:
        /*0004*/ 	.word	index@(kernel_cutlass_kernel_cudnngemm_swigludense_gemm_persistent_swigluPersistentDenseGemmKernel_object_at__TiledMMA_ThrLayoutVMNK11110000_PermutationMNK____MMAAtom_ThrID10_ShapeMNK6425632_TVL_0)
        /*0008*/ 	.word	0x00000067


	//----- nvinfo : EIATTR_FRAME_SIZE
	.align		4
.L_4:
        /*000c*/ 	.byte	0x04, 0x11
        /*000e*/ 	.short	(.L_6 - .L_5)
	.align		4
.L_5:
        /*0010*/ 	.word	index@($__internal_2_$__cuda_sm10x_tcgen05_guardrail_trap_unallocated_columns_being_dealloced)
        /*0014*/ 	.word	0x00000000


	//----- nvinfo : EIATTR_FRAME_SIZE
	.align		4
.L_6:
        /*0018*/ 	.byte	0x04, 0x11
        /*001a*/ 	.short	(.L_8 - .L_7)
	.align		4
.L_7:
        /*001c*/ 	.word	index@($__internal_1_$__cuda_sm10x_tcgen05_guardrail_trap_phase_invalid_during_alloc)
        /*0020*/ 	.word	0x00000000


	//----- nvinfo : EIATTR_FRAME_SIZE
	.align		4
.L_8:
        /*0024*/ 	.byte	0x04, 0x11
        /*0026*/ 	.short	(.L_10 - .L_9)
	.align		4
.L_9:
        /*0028*/ 	.word	index@($__internal_0_$__cuda_sm10x_tcgen05_guardrail_trap_col_being_dealloced_not_returned_by_alloc)
        /*002c*/ 	.word	0x00000000


	//----- nvinfo : EIATTR_FRAME_SIZE
	.align		4
.L_10:
        /*0030*/ 	.byte	0x04, 0x11
        /*0032*/ 	.short	(.L_12 - .L_11)
	.align		4
.L_11:
        /*0034*/ 	.word	index@(kernel_cutlass_kernel_cudnngemm_swigludense_gemm_persistent_swigluPersistentDenseGemmKernel_object_at__TiledMMA_ThrLayoutVMNK11110000_PermutationMNK____MMAAtom_ThrID10_ShapeMNK6425632_TVL_0)
        /*0038*/ 	.word	0x00000000


	//----- nvinfo : EIATTR_MIN_STACK_SIZE
	.align		4
.L_12:
        /*003c*/ 	.byte	0x04, 0x12
        /*003e*/ 	.short	(.L_14 - .L_13)
	.align		4
.L_13:
        /*0040*/ 	.word	index@(kernel_cutlass_kernel_cudnngemm_swigludense_gemm_persistent_swigluPersistentDenseGemmKernel_object_at__TiledMMA_ThrLayoutVMNK11110000_PermutationMNK____MMAAtom_ThrID10_ShapeMNK6425632_TVL_0)
        /*0044*/ 	.word	0x00000000
.L_14:


//--------------------- .nv.info.kernel_cutlass_kernel_cudnngemm_swigludense_gemm_persistent_swigluPersistentDenseGemmKernel_object_at__TiledMMA_ThrLayoutVMNK11110000_PermutationMNK____MMAAtom_ThrID10_ShapeMNK6425632_TVL_0 --------------------------
	.section	.nv.info.kernel_cutlass_kernel_cudnngemm_swigludense_gemm_persistent_swigluPersistentDenseGemmKernel_object_at__TiledMMA_ThrLayoutVMNK11110000_PermutationMNK____MMAAtom_ThrID10_ShapeMNK6425632_TVL_0,"",@"SHT_CUDA_INFO"
	.sectionflags	@""
	.align	4


	//----- nvinfo : EIATTR_CUDA_API_VERSION
	.align		4
        /*0000*/ 	.byte	0x04, 0x37
        /*0002*/ 	.short	(.L_16 - .L_15)
.L_15:
        /*0004*/ 	.word	0x00000081


	//----- nvinfo : EIATTR_KPARAM_INFO
	.align		4
.L_16:
        /*0008*/ 	.byte	0x04, 0x17
        /*000a*/ 	.short	(.L_18 - .L_17)
.L_17:
        /*000c*/ 	.word	0x00000000
        /*0010*/ 	.short	0x0008
        /*0012*/ 	.short	0x0264
        /*0014*/ 	.byte	0x00, 0xf0, 0x11, 0x00


	//----- nvinfo : EIATTR_KPARAM_INFO
	.align		4
.L_18:
        /*0018*/ 	.byte	0x04, 0x17
        /*001a*/ 	.short	(.L_20 - .L_19)
.L_19:
        /*001c*/ 	.word	0x00000000
        /*0020*/ 	.short	0x0007
        /*0022*/ 	.short	0x0258
        /*0024*/ 	.byte	0x00, 0xf0, 0x31, 0x00


	//----- nvinfo : EIATTR_KPARAM_INFO
	.align		4
.L_20:
        /*0028*/ 	.byte	0x04, 0x17
        /*002a*/ 	.short	(.L_22 - .L_21)
.L_21:
        /*002c*/ 	.word	0x00000000
        /*0030*/ 	.short	0x0006
        /*0032*/ 	.short	0x024c
        /*0034*/ 	.byte	0x00, 0xf0, 0x31, 0x00


	//----- nvinfo : EIATTR_KPARAM_INFO
	.align		4
.L_22:
        /*0038*/ 	.byte	0x04, 0x17
        /*003a*/ 	.short	(.L_24 - .L_23)
.L_23:
        /*003c*/ 	.word	0x00000000
        /*0040*/ 	.short	0x0005
        /*0042*/ 	.short	0x0240
        /*0044*/ 	.byte	0x00, 0xf0, 0x31, 0x00


	//----- nvinfo : EIATTR_KPARAM_INFO
	.align		4
.L_24:
        /*0048*/ 	.byte	0x04, 0x17
        /*004a*/ 	.short	(.L_26 - .L_25)
.L_25:
        /*004c*/ 	.word	0x00000000
        /*0050*/ 	.short	0x0004
        /*0052*/ 	.short	0x01c0
        /*0054*/ 	.byte	0x00, 0xf0, 0x01, 0x02


	//----- nvinfo : EIATTR_KPARAM_INFO
	.align		4
.L_26:
        /*0058*/ 	.byte	0x04, 0x17
        /*005a*/ 	.short	(.L_28 - .L_27)
.L_27:
        /*005c*/ 	.word	0x00000000
        /*0060*/ 	.short	0x0003
        /*0062*/ 	.short	0x0140
        /*0064*/ 	.byte	0x00, 0xf0, 0x01, 0x02


	//----- nvinfo : EIATTR_KPARAM_INFO
	.align		4
.L_28:
        /*0068*/ 	.byte	0x04, 0x17
        /*006a*/ 	.short	(.L_30 - .L_29)
.L_29:
        /*006c*/ 	.word	0x00000000
        /*0070*/ 	.short	0x0002
        /*0072*/ 	.short	0x00c0
        /*0074*/ 	.byte	0x00, 0xf0, 0x01, 0x02


	//----- nvinfo : EIATTR_KPARAM_INFO
	.align		4
.L_30:
        /*0078*/ 	.byte	0x04, 0x17
        /*007a*/ 	.short	(.L_32 - .L_31)
.L_31:
        /*007c*/ 	.word	0x00000000
        /*0080*/ 	.short	0x0001
        /*0082*/ 	.short	0x0040
        /*0084*/ 	.byte	0x00, 0xf0, 0x01, 0x02


	//----- nvinfo : EIATTR_KPARAM_INFO
	.align		4
.L_32:
        /*0088*/ 	.byte	0x04, 0x17
        /*008a*/ 	.short	(.L_34 - .L_33)
.L_33:
        /*008c*/ 	.word	0x00000000
        /*0090*/ 	.short	0x0000
        /*0092*/ 	.short	0x0000
        /*0094*/ 	.byte	0x00, 0xf0, 0x0d, 0x00


	//----- nvinfo : EIATTR_AT_ENTRY_FRAGMENTS
	.align		4
.L_34:
        /*0098*/ 	.byte	0x04, 0x4f
        /*009a*/ 	.short	(.L_36 - .L_35)


	//   ....[0]....
.L_35:
        /*009c*/ 	.word	0x00000004


	//----- nvinfo : EIATTR_RESERVED_SMEM_USED
	.align		4
.L_36:
        /*00a0*/ 	.byte	0x01, 0x41
	.zero		2


	//----- nvinfo : EIATTR_SPARSE_MMA_MASK
	.align		4
        /*00a4*/ 	.byte	0x03, 0x50
        /*00a6*/ 	.short	0x0000


	//----- nvinfo : EIATTR_TCGEN05_1CTA_USED
	.align		4
        /*00a8*/ 	.byte	0x01, 0x51
	.zero		2


	//----- nvinfo : EIATTR_MAXREG_COUNT
	.align		4
        /*00ac*/ 	.byte	0x03, 0x1b
        /*00ae*/ 	.short	0x00ff


	//----- nvinfo : EIATTR_NUM_BARRIERS
	.align		4
        /*00b0*/ 	.byte	0x02, 0x4c
        /*00b2*/ 	.byte	0x03
	.zero		1


	//----- nvinfo : EIATTR_INT_WARP_WIDE_INSTR_OFFSETS
	.align		4
        /*00b4*/ 	.byte	0x04, 0x31
        /*00b6*/ 	.short	(.L_38 - .L_37)


	//   ....[0]....
.L_37:
        /*00b8*/ 	.word	0x00004010


	//   ....[1]....
        /*00bc*/ 	.word	0x00004050


	//----- nvinfo : EIATTR_COOP_GROUP_MASK_REGIDS
	.align		4
.L_38:
        /*00c0*/ 	.byte	0x04, 0x29
        /*00c2*/ 	.short	(.L_40 - .L_39)


	//   ....[0]....
.L_39:
        /*00c4*/ 	.word	0xffffffff


	//   ....[1]....
        /*00c8*/ 	.word	0xffffffff


	//   ....[2]....
        /*00cc*/ 	.word	0xffffffff


	//   ....[3]....
        /*00d0*/ 	.word	0xffffffff


	//   ....[4]....
        /*00d4*/ 	.word	0xffffffff


	//   ....[5]....
        /*00d8*/ 	.word	0xffffffff


	//   ....[6]....
        /*00dc*/ 	.word	0xffffffff


	//----- nvinfo : EIATTR_COOP_GROUP_INSTR_OFFSETS
	.align		4
.L_40:
        /*00e0*/ 	.byte	0x04, 0x28
        /*00e2*/ 	.short	(.L_42 - .L_41)


	//   ....[0]....
.L_41:
        /*00e4*/ 	.word	0x00000400


	//   ....[1]....
        /*00e8*/ 	.word	0x000005b0


	//   ....[2]....
        /*00ec*/ 	.word	0x00000650


	//   ....[3]....
        /*00f0*/ 	.word	0x00001930


	//   ....[4]....
        /*00f4*/ 	.word	0x00001bf0


	//   ....[5]....
        /*00f8*/ 	.word	0x00003ea0


	//   ....[6]....
        /*00fc*/ 	.word	0x00004100


	//----- nvinfo : EIATTR_VRC_CTA_INIT_COUNT
	.align		4
.L_42:
        /*0100*/ 	.byte	0x02, 0x4a
        /*0102*/ 	.byte	0x80
	.zero		1


	//----- nvinfo : EIATTR_MBARRIER_INSTR_OFFSETS
	.align		4
        /*0104*/ 	.byte	0x04, 0x39
        /*0106*/ 	.short	(.L_44 - .L_43)


	//   ....[0]....
.L_43:
        /*0108*/ 	.word	0x00000330
        /*010c*/ 	.word	0x000000ff
        /*0110*/ 	.word	0x00000000
        /*0114*/ 	.short	0x0100
        /*0116*/ 	.byte	0x05
	.zero		1


	//   ....[1]....
        /*0118*/ 	.word	0x00000340
        /*011c*/ 	.word	0x000000ff
        /*0120*/ 	.word	0x00000008
        /*0124*/ 	.short	0x0100
        /*0126*/ 	.byte	0x05
	.zero		1


	//   ....[2]....
        /*0128*/ 	.word	0x00000350
        /*012c*/ 	.word	0x000000ff
        /*0130*/ 	.word	0x00000010
        /*0134*/ 	.short	0x0100
        /*0136*/ 	.byte	0x05
	.zero		1


	//   ....[3]....
        /*0138*/ 	.word	0x00000360
        /*013c*/ 	.word	0x000000ff
        /*0140*/ 	.word	0x00000018
        /*0144*/ 	.short	0x0100
        /*0146*/ 	.byte	0x05
	.zero		1


	//   ....[4]....
        /*0148*/ 	.word	0x00000370
        /*014c*/ 	.word	0x000000ff
        /*0150*/ 	.word	0x00000020
        /*0154*/ 	.short	0x0100
        /*0156*/ 	.byte	0x05
	.zero		1


	//   ....[5]....
        /*0158*/ 	.word	0x00000380
        /*015c*/ 	.word	0x000000ff
        /*0160*/ 	.word	0x00000028
        /*0164*/ 	.short	0x0100
        /*0166*/ 	.byte	0x05
	.zero		1


	//   ....[6]....
        /*0168*/ 	.word	0x00000390
        /*016c*/ 	.word	0x000000ff
        /*0170*/ 	.word	0x00000030
        /*0174*/ 	.short	0x0100
        /*0176*/ 	.byte	0x05
	.zero		1


	//   ....[7]....
        /*0178*/ 	.word	0x000003a0
        /*017c*/ 	.word	0x000000ff
        /*0180*/ 	.word	0x00000038
        /*0184*/ 	.short	0x0100
        /*0186*/ 	.byte	0x05
	.zero		1


	//   ....[8]....
        /*0188*/ 	.word	0x00000520
        /*018c*/ 	.word	0x000000ff
        /*0190*/ 	.word	0x00000040
        /*0194*/ 	.short	0x0100
        /*0196*/ 	.byte	0x06
	.zero		1


	//   ....[9]....
        /*0198*/ 	.word	0x00000530
        /*019c*/ 	.word	0x000000ff
        /*01a0*/ 	.word	0x00000048
        /*01a4*/ 	.short	0x0100
        /*01a6*/ 	.byte	0x06
	.zero		1


	//   ....[10]....
        /*01a8*/ 	.word	0x00000540
        /*01ac*/ 	.word	0x000000ff
        /*01b0*/ 	.word	0x00000050
        /*01b4*/ 	.short	0x0100
        /*01b6*/ 	.byte	0x06
	.zero		1


	//   ....[11]....
        /*01b8*/ 	.word	0x00000550
        /*01bc*/ 	.word	0x000000ff
        /*01c0*/ 	.word	0x00000058
        /*01c4*/ 	.short	0x0100
        /*01c6*/ 	.byte	0x06
	.zero		1


	//   ....[12]....
        /*01c8*/ 	.word	0x00000ac0
        /*01cc*/ 	.word	0x000000ff
        /*01d0*/ 	.word	0x00000020
        /*01d4*/ 	.short	0x010a
        /*01d6*/ 	.byte	0x07
	.zero		1


	//   ....[13]....
        /*01d8*/ 	.word	0x00000c30
        /*01dc*/ 	.word	0x000000ff
        /*01e0*/ 	.word	0x00000020
        /*01e4*/ 	.short	0x010a
        /*01e6*/ 	.byte	0x09
	.zero		1


	//   ....[14]....
        /*01e8*/ 	.word	0x00000d50
        /*01ec*/ 	.word	0x000000ff
        /*01f0*/ 	.word	0x00000020
        /*01f4*/ 	.short	0x010a
        /*01f6*/ 	.byte	0x20
	.zero		1


	//   ....[15]....
        /*01f8*/ 	.word	0x00001050
        /*01fc*/ 	.word	0x000000ff
        /*0200*/ 	.word	0x00000020
        /*0204*/ 	.short	0x010a
        /*0206*/ 	.byte	0x04
	.zero		1


	//   ....[16]....
        /*0208*/ 	.word	0x00001400
        /*020c*/ 	.word	0x000000ff
        /*0210*/ 	.word	0x00000000
        /*0214*/ 	.short	0x010a
        /*0216*/ 	.byte	0x06
	.zero		1


	//   ....[17]....
        /*0218*/ 	.word	0x00001420
        /*021c*/ 	.word	0x000000ff
        /*0220*/ 	.word	0x00000050
        /*0224*/ 	.short	0x010a
        /*0226*/ 	.byte	0x07
	.zero		1


	//   ....[18]....
        /*0228*/ 	.word	0x000015b0
        /*022c*/ 	.word	0x000000ff
        /*0230*/ 	.word	0x00000000
        /*0234*/ 	.short	0x010a
        /*0236*/ 	.byte	0x05
	.zero		1


	//   ....[19]....
        /*0238*/ 	.word	0x00001730
        /*023c*/ 	.word	0x000000ff
        /*0240*/ 	.word	0x00000000
        /*0244*/ 	.short	0x010a
        /*0246*/ 	.byte	0x06
	.zero		1


	//   ....[20]....
        /*0248*/ 	.word	0x000018c0
        /*024c*/ 	.word	0x00000000
        /*0250*/ 	.word	0x00000050
        /*0254*/ 	.short	0x010a
        /*0256*/ 	.byte	0xff
	.zero		1


	//   ....[21]....
        /*0258*/ 	.word	0x00002240
        /*025c*/ 	.word	0x00000000
        /*0260*/ 	.word	0x00000040
        /*0264*/ 	.short	0x010a
        /*0266*/ 	.byte	0xff
	.zero		1


	//   ....[22]....
        /*0268*/ 	.word	0x00003c10
        /*026c*/ 	.word	0x00000000
        /*0270*/ 	.word	0x00000050
        /*0274*/ 	.short	0x0101
        /*0276*/ 	.byte	0xff
	.zero		1


	//   ....[23]....
        /*0278*/ 	.word	0x00004160
        /*027c*/ 	.word	0x00000000
        /*0280*/ 	.word	0x00000020
        /*0284*/ 	.short	0x010a
        /*0286*/ 	.byte	0xff
	.zero		1


	//   ....[24]....
        /*0288*/ 	.word	0x000041e0
        /*028c*/ 	.word	0x00000000
        /*0290*/ 	.word	0x00000020
        /*0294*/ 	.short	0x010a
        /*0296*/ 	.byte	0xff
	.zero		1


	//   ....[25]....
        /*0298*/ 	.word	0x00004250
        /*029c*/ 	.word	0x00000000
        /*02a0*/ 	.word	0x00000050
        /*02a4*/ 	.short	0x010a
        /*02a6*/ 	.byte	0xff
	.zero		1


	//   ....[26]....
        /*02a8*/ 	.word	0x000042d0
        /*02ac*/ 	.word	0x00000000
        /*02b0*/ 	.word	0x00000000
        /*02b4*/ 	.short	0x010a
        /*02b6*/ 	.byte	0xff
	.zero		1


	//   ....[27]....
        /*02b8*/ 	.word	0x00004330
        /*02bc*/ 	.word	0x00000000
        /*02c0*/ 	.word	0x00000050
        /*02c4*/ 	.short	0x010a
        /*02c6*/ 	.byte	0xff
	.zero		1


	//   ....[28]....
        /*02c8*/ 	.word	0x00004390
        /*02cc*/ 	.word	0x00000000
        /*02d0*/ 	.word	0x00000040
        /*02d4*/ 	.short	0x010a
        /*02d6*/ 	.byte	0xff
	.zero		1


	//----- nvinfo : EIATTR_NUM_MBARRIERS
	.align		4
.L_44:
        /*02d8*/ 	.byte	0x03, 0x38
        /*02da*/ 	.short	0x000c


	//----- nvinfo : EIATTR_EXIT_INSTR_OFFSETS
	.align		4
        /*02dc*/ 	.byte	0x04, 0x1c
        /*02de*/ 	.short	(.L_46 - .L_45)


	//   ....[0]....
.L_45:
        /*02e0*/ 	.word	0x000018f0


	//   ....[1]....
        /*02e4*/ 	.word	0x00004120


	//----- nvinfo : EIATTR_REQNTID
	.align		4
.L_46:
        /*02e8*/ 	.byte	0x04, 0x10
        /*02ea*/ 	.short	(.L_48 - .L_47)
.L_47:
        /*02ec*/ 	.word	0x000000c0
        /*02f0*/ 	.word	0x00000001
        /*02f4*/ 	.word	0x00000001


	//----- nvinfo : EIATTR_CRS_STACK_SIZE
	.align		4
.L_48:
        /*02f8*/ 	.byte	0x04, 0x1e
        /*02fa*/ 	.short	(.L_50 - .L_49)
.L_49:
        /*02fc*/ 	.word	0x00000000


	//----- nvinfo : EIATTR_CBANK_PARAM_SIZE
	.align		4
.L_50:
        /*0300*/ 	.byte	0x03, 0x19
        /*0302*/ 	.short	0x0268


	//----- nvinfo : EIATTR_PARAM_CBANK
	.align		4
        /*0304*/ 	.byte	0x04, 0x0a
        /*0306*/ 	.short	(.L_52 - .L_51)
	.align		4
.L_51:
        /*0308*/ 	.word	index@(.nv.constant0.kernel_cutlass_kernel_cudnngemm_swigludense_gemm_persistent_swigluPersistentDenseGemmKernel_object_at__TiledMMA_ThrLayoutVMNK11110000_PermutationMNK____MMAAtom_ThrID10_ShapeMNK6425632_TVL_0)
        /*030c*/ 	.short	0x0380
        /*030e*/ 	.short	0x0268


	//----- nvinfo : EIATTR_SW_WAR
	.align		4
.L_52:
        /*0310*/ 	.byte	0x04, 0x36
        /*0312*/ 	.short	(.L_54 - .L_53)
.L_53:
        /*0314*/ 	.word	0x00000008
.L_54:


//--------------------- .nv.compat                --------------------------
	.section	.nv.compat,"",@"SHT_CUDA_COMPAT_INFO"
	.align	4
        /*0000*/ 	.byte	0x02, 0x02, 0x02, 0x00, 0x02, 0x05, 0x05, 0x00, 0x02, 0x03, 0x01, 0x00, 0x02, 0x06, 0x01, 0x00


//--------------------- .nv.callgraph             --------------------------
	.section	.nv.callgraph,"",@"SHT_CUDA_CALLGRAPH"
	.align	4
	.sectionentsize	8
	.align		4
        /*0000*/ 	.word	0x00000000
	.align		4
        /*0004*/ 	.word	0xffffffff
	.align		4
        /*0008*/ 	.word	0x00000000
	.align		4
        /*000c*/ 	.word	0xfffffffe
	.align		4
        /*0010*/ 	.word	0x00000000
	.align		4
        /*0014*/ 	.word	0xfffffffd
	.align		4
        /*0018*/ 	.word	0x00000000
	.align		4
        /*001c*/ 	.word	0xfffffffc


//--------------------- .text.kernel_cutlass_kernel_cudnngemm_swigludense_gemm_persistent_swigluPersistentDenseGemmKernel_object_at__TiledMMA_ThrLayoutVMNK11110000_PermutationMNK____MMAAtom_ThrID10_ShapeMNK6425632_TVL_0 --------------------------
	.section	.text.kernel_cutlass_kernel_cudnngemm_swigludense_gemm_persistent_swigluPersistentDenseGemmKernel_object_at__TiledMMA_ThrLayoutVMNK11110000_PermutationMNK____MMAAtom_ThrID10_ShapeMNK6425632_TVL_0,"ax",@progbits
	.align	128
        .global         kernel_cutlass_kernel_cudnngemm_swigludense_gemm_persistent_swigluPersistentDenseGemmKernel_object_at__TiledMMA_ThrLayoutVMNK11110000_PermutationMNK____MMAAtom_ThrID10_ShapeMNK6425632_TVL_0
        .type           kernel_cutlass_kernel_cudnngemm_swigludense_gemm_persistent_swigluPersistentDenseGemmKernel_object_at__TiledMMA_ThrLayoutVMNK11110000_PermutationMNK____MMAAtom_ThrID10_ShapeMNK6425632_TVL_0,@function
        .size           kernel_cutlass_kernel_cudnngemm_swigludense_gemm_persistent_swigluPersistentDenseGemmKernel_object_at__TiledMMA_ThrLayoutVMNK11110000_PermutationMNK____MMAAtom_ThrID10_ShapeMNK6425632_TVL_0,(.L_x_57 - kernel_cutlass_kernel_cudnngemm_swigludense_gemm_persistent_swigluPersistentDenseGemmKernel_object_at__TiledMMA_ThrLayoutVMNK11110000_PermutationMNK____MMAAtom_ThrID10_ShapeMNK6425632_TVL_0)
        .other          kernel_cutlass_kernel_cudnngemm_swigludense_gemm_persistent_swigluPersistentDenseGemmKernel_object_at__TiledMMA_ThrLayoutVMNK11110000_PermutationMNK____MMAAtom_ThrID10_ShapeMNK6425632_TVL_0,@"STO_CUDA_ENTRY STV_DEFAULT"
kernel_cutlass_kernel_cudnngemm_swigludense_gemm_persistent_swigluPersistentDenseGemmKernel_object_at__TiledMMA_ThrLayoutVMNK11110000_PermutationMNK____MMAAtom_ThrID10_ShapeMNK6425632_TVL_0:
.text.kernel_cutlass_kernel_cudnngemm_swigludense_gemm_persistent_swigluPersistentDenseGemmKernel_object_at__TiledMMA_ThrLayoutVMNK11110000_PermutationMNK____MMAAtom_ThrID10_ShapeMNK6425632_TVL_0:
[----:B------:R-:W1:Y:S08]  /*0000*/  LDC R1, c[0x0][0x37c] ;  /* 0x0000df00ff017b82 */ /* 0x000e700000000800 */
[----:B------:R-:W2:Y:S01]  /*0010*/  S2UR UR7, SR_CgaCtaId ;  /* 0x00000000000779c3 */ /* 0x000ea20000008800 */
[----:B------:R-:W3:Y:S01]  /*0020*/  S2R R5, SR_TID.X ;  /* 0x0000000000057919 */ /* 0x000ee20000002100 */
[----:B------:R-:W4:Y:S01]  /*0030*/  LDCU.U8 UR9, c[0x0][0x382] ;  /* 0x00007040ff0977ac */ /* 0x000f220008000000 */
[----:B------:R-:W5:Y:S01]  /*0040*/  LDCU.U8 UR4, c[0x0][0x381] ;  /* 0x00007020ff0477ac */ /* 0x000f620008000000 */
[----:B------:R-:W2:Y:S01]  /*0050*/  LDCU UR6, c[0x0][0x36c] ;  /* 0x00006d80ff0677ac */ /* 0x000ea20008000800 */
[----:B------:R-:W-:Y:S01]  /*0060*/  UMOV UR13, 0x3 ;  /* 0x00000003000d7882 */ /* 0x000fe20000000000 */
[----:B----4-:R-:W-:-:S02]  /*0070*/  ULOP3.LUT UR9, UR9, 0x1, URZ, 0xc0, !UPT ;  /* 0x0000000109097892 */ /* 0x010fc4000f8ec0ff */
[----:B--2---:R-:W-:Y:S02]  /*0080*/  ULEA.HI UR5, UR7, UR7, URZ, 0x1 ;  /* 0x0000000707057291 */ /* 0x004fe4000f8f08ff */
[----:B-----5:R-:W-:Y:S02]  /*0090*/  ULOP3.LUT UR4, UR4, 0x1, URZ, 0xc0, !UPT ;  /* 0x0000000104047892 */ /* 0x020fe4000f8ec0ff */
[----:B------:R-:W-:Y:S02]  /*00a0*/  USHF.R.S32.HI UR28, URZ, 0x1, UR5 ;  /* 0x00000001ff1c7899 */ /* 0x000fe40008011405 */
[----:B------:R-:W-:Y:S02]  /*00b0*/  ULOP3.LUT UR12, UR5, 0xfffffffe, URZ, 0xc0, !UPT ;  /* 0xfffffffe050c7892 */ /* 0x000fe4000f8ec0ff */
[----:B------:R-:W-:Y:S01]  /*00c0*/  ULEA.HI UR8, UR5, UR28, URZ, 0x1 ;  /* 0x0000001c05087291 */ /* 0x000fe2000f8f08ff */
[----:B---3--:R-:W-:Y:S01]  /*00d0*/  SHF.R.U32.HI R71, RZ, 0x5, R5 ;  /* 0x00000005ff477819 */ /* 0x008fe20000011605 */
[----:B------:R-:W-:-:S02]  /*00e0*/  UISETP.EQ.U32.AND UP4, UPT, UR6, 0x1, UPT ;  /* 0x000000010600788c */ /* 0x000fc4000bf82070 */
[----:B------:R-:W-:Y:S01]  /*00f0*/  ULOP3.LUT UR8, UR8, 0xfffffffe, URZ, 0xc0, !UPT ;  /* 0xfffffffe08087892 */ /* 0x000fe2000f8ec0ff */
[C---:B------:R-:W-:Y:S01]  /*0100*/  ISETP.NE.AND P1, PT, R71.reuse, 0x5, PT ;  /* 0x000000054700780c */ /* 0x040fe20003f25270 */
[----:B------:R-:W-:Y:S01]  /*0110*/  UISETP.NE.U32.AND UP6, UPT, UR9, 0x1, UPT ;  /* 0x000000010900788c */ /* 0x000fe2000bfc5070 */
[----:B------:R-:W-:Y:S01]  /*0120*/  ISETP.NE.AND P0, PT, R71, RZ, PT ;  /* 0x000000ff4700720c */ /* 0x000fe20003f05270 */
[----:B------:R-:W-:Y:S02]  /*0130*/  UIADD3 UR28, UPT, UPT, UR28, -UR8, URZ ;  /* 0x800000081c1c7290 */ /* 0x000fe4000fffe0ff */
[----:B------:R-:W-:Y:S02]  /*0140*/  UIADD3 UR12, UPT, UPT, -UR12, UR7, URZ ;  /* 0x000000070c0c7290 */ /* 0x000fe4000fffe1ff */
[----:B------:R-:W-:Y:S02]  /*0150*/  UIADD3 UR5, UPT, UPT, UR28, UR28, URZ ;  /* 0x0000001c1c057290 */ /* 0x000fe4000fffe0ff */
[----:B------:R-:W-:-:S02]  /*0160*/  UISETP.NE.U32.AND UP5, UPT, UR4, 0x1, UPT ;  /* 0x000000010400788c */ /* 0x000fc4000bfa5070 */
[----:B------:R-:W-:Y:S02]  /*0170*/  USHF.L.U32 UR13, UR13, UR5, URZ ;  /* 0x000000050d0d7299 */ /* 0x000fe400080006ff */
[----:B-1----:R-:W-:Y:S10]  /*0180*/  @P1 BRA `(.L_x_0) ;  /* 0x0000000000381947 */ /* 0x002ff40003800000 */
[----:B------:R-:W1:Y:S02]  /*0190*/  LDCU.64 UR4, c[0x0][0x348] ;  /* 0x00006900ff0477ac */ /* 0x000e640008000a00 */
[----:B-1----:R-:W-:Y:S02]  /*01a0*/  UIADD3 UR14, UP3, UPT, UR4, 0x40, URZ ;  /* 0x00000040040e7890 */ /* 0x002fe4000ff7e0ff */
[----:B------:R-:W-:Y:S02]  /*01b0*/  UIADD3 UR10, UP2, UPT, UR4, 0xc0, URZ ;  /* 0x000000c0040a7890 */ /* 0x000fe4000ff5e0ff */
[----:B------:R-:W-:Y:S02]  /*01c0*/  UIADD3 UR8, UP1, UPT, UR4, 0x140, URZ ;  /* 0x0000014004087890 */ /* 0x000fe4000ff3e0ff */
[----:B------:R-:W-:Y:S02]  /*01d0*/  UIADD3 UR4, UP0, UPT, UR4, 0x1c0, URZ ;  /* 0x000001c004047890 */ /* 0x000fe4000ff1e0ff */
[----:B------:R-:W-:-:S02]  /*01e0*/  UIADD3.X UR15, UPT, UPT, URZ, UR5, URZ, UP3, !UPT ;  /* 0x00000005ff0f7290 */ /* 0x000fc40009ffe4ff */
[----:B------:R-:W-:Y:S02]  /*01f0*/  UIADD3.X UR11, UPT, UPT, URZ, UR5, URZ, UP2, !UPT ;  /* 0x00000005ff0b7290 */ /* 0x000fe400097fe4ff */
[----:B------:R-:W-:Y:S02]  /*0200*/  UIADD3.X UR9, UPT, UPT, URZ, UR5, URZ, UP1, !UPT ;  /* 0x00000005ff097290 */ /* 0x000fe40008ffe4ff */
[----:B------:R-:W-:-:S03]  /*0210*/  UIADD3.X UR5, UPT, UPT, URZ, UR5, URZ, UP0, !UPT ;  /* 0x00000005ff057290 */ /* 0x000fc600087fe4ff */
[----:B------:R1:W-:Y:S02]  /*0220*/  UTMACCTL.PF [UR14] ;  /* 0x000000000e0079b9 */ /* 0x0003e40008040000 */
[----:B------:R1:W-:Y:S02]  /*0230*/  UTMACCTL.PF [UR10] ;  /* 0x000000000a0079b9 */ /* 0x0003e40008040000 */
[----:B------:R1:W-:Y:S02]  /*0240*/  UTMACCTL.PF [UR8] ;  /* 0x00000000080079b9 */ /* 0x0003e40008040000 */
[----:B------:R1:W-:Y:S02]  /*0250*/  UTMACCTL.PF [UR4] ;  /* 0x00000000040079b9 */ /* 0x0003e40008040000 */
[----:B-1----:R-:W-:Y:S01]  /*0260*/  NOP ;  /* 0x0000000000007918 */ /* 0x002fe20000000000 */
.L_x_0:
[----:B------:R-:W-:Y:S05]  /*0270*/  @P0 BRA `(.L_x_1) ;  /* 0x0000000000500947 */ /* 0x000fea0003800000 */
[----:B------:R-:W-:Y:S01]  /*0280*/  UMOV UR5, 0x400 ;  /* 0x0000040000057882 */ /* 0x000fe20000000000 */
[----:B------:R-:W-:Y:S01]  /*0290*/  UMOV UR8, 0x1 ;  /* 0x0000000100087882 */ /* 0x000fe20000000000 */
[----:B------:R-:W-:Y:S02]  /*02a0*/  ULEA UR5, UR7, UR5, 0x18 ;  /* 0x0000000507057291 */ /* 0x000fe4000f8ec0ff */
[----:B------:R-:W-:-:S04]  /*02b0*/  UIADD3 UR8, UPT, UPT, -UR8, 0x100000, URZ ;  /* 0x0010000008087890 */ /* 0x000fc8000fffe1ff */
[----:B------:R-:W-:Y:S02]  /*02c0*/  USHF.L.U32 UR9, UR8, 0xb, URZ ;  /* 0x0000000b08097899 */ /* 0x000fe400080006ff */
[----:B------:R-:W-:Y:S01]  /*02d0*/  USHF.L.U32 UR8, UR8, 0x1, URZ ;  /* 0x0000000108087899 */ /* 0x000fe200080006ff */
[----:B------:R-:W-:Y:S02]  /*02e0*/  UMOV UR4, 0x3 ;  /* 0x0000000300047882 */ /* 0x000fe40000000000 */
[----:B------:R-:W-:-:S04]  /*02f0*/  UIADD3 UR10, UPT, UPT, -UR4, 0x100000, URZ ;  /* 0x00100000040a7890 */ /* 0x000fc8000fffe1ff */
[----:B------:R-:W-:Y:S02]  /*0300*/  USHF.L.U32 UR11, UR10, 0xb, URZ ;  /* 0x0000000b0a0b7899 */ /* 0x000fe400080006ff */
[----:B------:R-:W-:Y:S01]  /*0310*/  USHF.L.U32 UR10, UR10, 0x1, URZ ;  /* 0x000000010a0a7899 */ /* 0x000fe200080006ff */
[----:B------:R-:W1:Y:S02]  /*0320*/  FENCE.VIEW.ASYNC.S ;  /* 0x00000000000073c6 */ /* 0x000e640000000000 */
[----:B-1----:R1:W2:Y:S01]  /*0330*/  SYNCS.EXCH.64 URZ, [UR5], UR8 ;  /* 0x0000000805ff75b2 */ /* 0x0022a20008000100 */
[----:B------:R1:W3:Y:S01]  /*0340*/  SYNCS.EXCH.64 URZ, [UR5+0x8], UR8 ;  /* 0x0000080805ff75b2 */ /* 0x0002e20008000100 */
[----:B------:R1:W4:Y:S01]  /*0350*/  SYNCS.EXCH.64 URZ, [UR5+0x10], UR8 ;  /* 0x0000100805ff75b2 */ /* 0x0003220008000100 */
[----:B------:R1:W5:Y:S06]  /*0360*/  SYNCS.EXCH.64 URZ, [UR5+0x18], UR8 ;  /* 0x0000180805ff75b2 */ /* 0x00036c0008000100 */
[----:B------:R1:W1:Y:S01]  /*0370*/  SYNCS.EXCH.64 URZ, [UR5+0x20], UR10 ;  /* 0x0000200a05ff75b2 */ /* 0x0002620008000100 */
[----:B------:R1:W1:Y:S01]  /*0380*/  SYNCS.EXCH.64 URZ, [UR5+0x28], UR10 ;  /* 0x0000280a05ff75b2 */ /* 0x0002620008000100 */
[----:B------:R1:W1:Y:S01]  /*0390*/  SYNCS.EXCH.64 URZ, [UR5+0x30], UR10 ;  /* 0x0000300a05ff75b2 */ /* 0x0002620008000100 */
[----:B------:R1:W1:Y:S01]  /*03a0*/  SYNCS.EXCH.64 URZ, [UR5+0x38], UR10 ;  /* 0x0000380a05ff75b2 */ /* 0x0002620008000100 */
[----:B------:R-:W-:Y:S01]  /*03b0*/  NOP ;  /* 0x0000000000007918 */ /* 0x000fe20000000000 */
.L_x_1:
[----:B------:R-:W-:Y:S01]  /*03c0*/  NOP ;  /* 0x0000000000007918 */ /* 0x000fe20000000000 */
[----:B------:R-:W-:Y:S05]  /*03d0*/  BRA.U !UP4, `(.L_x_2) ;  /* 0x000000010c087547 */ /* 0x000fea000b800000 */
[----:B-12345:R-:W-:Y:S01]  /*03e0*/  UCGABAR_ARV ;  /* 0x00000000000079c7 */ /* 0x03efe20008000000 */
[----:B------:R-:W-:Y:S05]  /*03f0*/  BRA `(.L_x_3) ;  /* 0x0000000000047947 */ /* 0x000fea0003800000 */
.L_x_2:
[----:B-12345:R-:W-:Y:S01]  /*0400*/  NOP ;  /* 0x0000000000007918 */ /* 0x03efe20000000000 */
.L_x_3:
[----:B------:R-:W-:Y:S05]  /*0410*/  BRA.U !UP4, `(.L_x_4) ;  /* 0x000000010c0c7547 */ /* 0x000fea000b800000 */
[----:B------:R-:W-:Y:S01]  /*0420*/  UCGABAR_WAIT ;  /* 0x0000000000007dc7 */ /* 0x000fe20008000000 */
[----:B------:R-:W-:Y:S01]  /*0430*/  CCTL.IVALL ;  /* 0x00000000ff00798f */ /* 0x000fe20002000000 */
[----:B------:R-:W-:Y:S05]  /*0440*/  BRA `(.L_x_5) ;  /* 0x0000000000047947 */ /* 0x000fea0003800000 */
.L_x_4:
[----:B------:R-:W-:Y:S06]  /*0450*/  BAR.SYNC.DEFER_BLOCKING 0x0 ;  /* 0x0000000000007b1d */ /* 0x000fec0000010000 */
.L_x_5:
[----:B------:R-:W-:Y:S05]  /*0460*/  @P0 BRA `(.L_x_6) ;  /* 0x0000000000400947 */ /* 0x000fea0003800000 */
[----:B------:R-:W-:Y:S01]  /*0470*/  UMOV UR6, 0x400 ;  /* 0x0000040000067882 */ /* 0x000fe20000000000 */
[----:B------:R-:W-:Y:S01]  /*0480*/  UMOV UR5, 0x1 ;  /* 0x0000000100057882 */ /* 0x000fe20000000000 */
[----:B------:R-:W-:Y:S01]  /*0490*/  UMOV UR4, 0x4 ;  /* 0x0000000400047882 */ /* 0x000fe20000000000 */
[----:B------:R-:W-:Y:S02]  /*04a0*/  ULEA UR6, UR7, UR6, 0x18 ;  /* 0x0000000607067291 */ /* 0x000fe4000f8ec0ff */
[----:B------:R-:W-:-:S04]  /*04b0*/  UIADD3 UR8, UPT, UPT, -UR5, 0x100000, URZ ;  /* 0x0010000005087890 */ /* 0x000fc8000fffe1ff */
[----:B------:R-:W-:Y:S02]  /*04c0*/  USHF.L.U32 UR9, UR8, 0xb, URZ ;  /* 0x0000000b08097899 */ /* 0x000fe400080006ff */
[----:B------:R-:W-:Y:S02]  /*04d0*/  USHF.L.U32 UR8, UR8, 0x1, URZ ;  /* 0x0000000108087899 */ /* 0x000fe400080006ff */
[----:B------:R-:W-:-:S04]  /*04e0*/  UIADD3 UR4, UPT, UPT, -UR4, 0x100000, URZ ;  /* 0x0010000004047890 */ /* 0x000fc8000fffe1ff */
[----:B------:R-:W-:Y:S02]  /*04f0*/  USHF.L.U32 UR5, UR4, 0xb, URZ ;  /* 0x0000000b04057899 */ /* 0x000fe400080006ff */
[----:B------:R-:W-:Y:S01]  /*0500*/  USHF.L.U32 UR4, UR4, 0x1, URZ ;  /* 0x0000000104047899 */ /* 0x000fe200080006ff */
[----:B------:R-:W1:Y:S03]  /*0510*/  FENCE.VIEW.ASYNC.S ;  /* 0x00000000000073c6 */ /* 0x000e660000000000 */
[----:B-1----:R1:W2:Y:S01]  /*0520*/  SYNCS.EXCH.64 URZ, [UR6+0x40], UR8 ;  /* 0x0000400806ff75b2 */ /* 0x0022a20008000100 */
[----:B------:R1:W3:Y:S07]  /*0530*/  SYNCS.EXCH.64 URZ, [UR6+0x48], UR8 ;  /* 0x0000480806ff75b2 */ /* 0x0002ee0008000100 */
[----:B------:R1:W4:Y:S01]  /*0540*/  SYNCS.EXCH.64 URZ, [UR6+0x50], UR4 ;  /* 0x0000500406ff75b2 */ /* 0x0003220008000100 */
[----:B------:R1:W5:Y:S01]  /*0550*/  SYNCS.EXCH.64 URZ, [UR6+0x58], UR4 ;  /* 0x0000580406ff75b2 */ /* 0x0003620008000100 */
[----:B------:R-:W-:Y:S01]  /*0560*/  NOP ;  /* 0x0000000000007918 */ /* 0x000fe20000000000 */
.L_x_6:
[----:B------:R-:W-:Y:S01]  /*0570*/  NOP ;  /* 0x0000000000007918 */ /* 0x000fe20000000000 */
[----:B------:R-:W-:Y:S05]  /*0580*/  BRA.U !UP4, `(.L_x_7) ;  /* 0x000000010c087547 */ /* 0x000fea000b800000 */
[----:B--2345:R-:W-:Y:S01]  /*0590*/  UCGABAR_ARV ;  /* 0x00000000000079c7 */ /* 0x03cfe20008000000 */
[----:B------:R-:W-:Y:S05]  /*05a0*/  BRA `(.L_x_8) ;  /* 0x0000000000047947 */ /* 0x000fea0003800000 */
.L_x_7:
[----:B--2345:R-:W-:Y:S01]  /*05b0*/  NOP ;  /* 0x0000000000007918 */ /* 0x03cfe20000000000 */
.L_x_8:
[----:B------:R-:W-:Y:S05]  /*05c0*/  BRA.U !UP4, `(.L_x_9) ;  /* 0x000000010c0c7547 */ /* 0x000fea000b800000 */
[----:B------:R-:W-:Y:S01]  /*05d0*/  UCGABAR_WAIT ;  /* 0x0000000000007dc7 */ /* 0x000fe20008000000 */
[----:B------:R-:W-:Y:S01]  /*05e0*/  CCTL.IVALL ;  /* 0x00000000ff00798f */ /* 0x000fe20002000000 */
[----:B------:R-:W-:Y:S05]  /*05f0*/  BRA `(.L_x_10) ;  /* 0x0000000000047947 */ /* 0x000fea0003800000 */
.L_x_9:
[----:B------:R-:W-:Y:S06]  /*0600*/  BAR.SYNC.DEFER_BLOCKING 0x0 ;  /* 0x0000000000007b1d */ /* 0x000fec0000010000 */
.L_x_10:
[----:B------:R-:W-:Y:S01]  /*0610*/  NOP ;  /* 0x0000000000007918 */ /* 0x000fe20000000000 */
[----:B------:R-:W-:Y:S05]  /*0620*/  BRA.U !UP4, `(.L_x_11) ;  /* 0x000000010c087547 */ /* 0x000fea000b800000 */
[----:B------:R-:W-:Y:S01]  /*0630*/  UCGABAR_ARV ;  /* 0x00000000000079c7 */ /* 0x000fe20008000000 */
[----:B------:R-:W-:Y:S05]  /*0640*/  BRA `(.L_x_12) ;  /* 0x0000000000047947 */ /* 0x000fea0003800000 */
.L_x_11:
[----:B------:R-:W-:Y:S01]  /*0650*/  NOP ;  /* 0x0000000000007918 */ /* 0x000fe20000000000 */
.L_x_12:
[----:B------:R-:W-:Y:S05]  /*0660*/  BRA.U !UP4, `(.L_x_13) ;  /* 0x000000010c0c7547 */ /* 0x000fea000b800000 */
[----:B------:R-:W-:Y:S01]  /*0670*/  UCGABAR_WAIT ;  /* 0x0000000000007dc7 */ /* 0x000fe20008000000 */
[----:B------:R-:W-:Y:S01]  /*0680*/  CCTL.IVALL ;  /* 0x00000000ff00798f */ /* 0x000fe20002000000 */
[----:B------:R-:W-:Y:S05]  /*0690*/  BRA `(.L_x_14) ;  /* 0x0000000000047947 */ /* 0x000fea0003800000 */
.L_x_13:
[----:B------:R-:W-:Y:S06]  /*06a0*/  BAR.SYNC.DEFER_BLOCKING 0x0 ;  /* 0x0000000000007b1d */ /* 0x000fec0000010000 */
.L_x_14:
[----:B------:R-:W-:Y:S01]  /*06b0*/  UMOV UR23, 0x5 ;  /* 0x0000000500177882 */ /* 0x000fe20000000000 */
[----:B------:R-:W2:Y:S01]  /*06c0*/  LDCU.U8 UR20, c[0x0][0x5c8] ;  /* 0x0000b900ff1477ac */ /* 0x000ea20008000000 */
[----:B------:R-:W3:Y:S01]  /*06d0*/  LDCU.U8 UR19, c[0x0][0x5c9] ;  /* 0x0000b920ff1377ac */ /* 0x000ee20008000000 */
[----:B------:R-:W4:Y:S01]  /*06e0*/  LDCU.U8 UR18, c[0x0][0x5d4] ;  /* 0x0000ba80ff1277ac */ /* 0x000f220008000000 */
[----:B------:R-:W5:Y:S01]  /*06f0*/  LDCU.U8 UR17, c[0x0][0x5d5] ;  /* 0x0000baa0ff1177ac */ /* 0x000f620008000000 */
[----:B------:R-:W1:Y:S01]  /*0700*/  LDCU.U8 UR16, c[0x0][0x5e0] ;  /* 0x0000bc00ff1077ac */ /* 0x000e620008000000 */
[----:B------:R-:W1:Y:S01]  /*0710*/  LDCU.U8 UR15, c[0x0][0x5e1] ;  /* 0x0000bc20ff0f77ac */ /* 0x000e620008000000 */
[----:B------:R-:W-:Y:S01]  /*0720*/  USHF.L.U32 UR23, UR23, UR12, URZ ;  /* 0x0000000c17177299 */ /* 0x000fe200080006ff */
[----:B------:R-:W-:Y:S05]  /*0730*/  @P1 BRA `(.L_x_15) ;  /* 0x0000000800581947 */ /* 0x000fea0003800000 */
[----:B------:R-:W5:Y:S01]  /*0740*/  S2UR UR27, SR_CTAID.Z ;  /* 0x00000000001b79c3 */ /* 0x000f620000002700 */
[----:B------:R-:W-:Y:S01]  /*0750*/  UMOV UR26, 0x1 ;  /* 0x00000001001a7882 */ /* 0x000fe20000000000 */
[----:B------:R-:W-:Y:S01]  /*0760*/  UMOV UR25, URZ ;  /* 0x000000ff00197c82 */ /* 0x000fe20008000000 */
[----:B-----5:R-:W-:-:S09]  /*0770*/  UISETP.GT.U32.AND UP0, UPT, UR27, 0xff, UPT ;  /* 0x000000ff1b00788c */ /* 0x020fd2000bf04070 */
[----:B------:R-:W-:Y:S05]  /*0780*/  BRA.U UP0, `(.L_x_16) ;  /* 0x0000000500e87547 */ /* 0x000fea000b800000 */
[----:B-1----:R-:W1:Y:S01]  /*0790*/  LDCU.64 UR4, c[0x0][0x5c0] ;  /* 0x0000b800ff0477ac */ /* 0x002e620008000a00 */
[----:B------:R-:W5:Y:S01]  /*07a0*/  S2UR UR21, SR_CTAID.Y ;  /* 0x00000000001579c3 */ /* 0x000f620000002600 */
[----:B------:R-:W4:Y:S01]  /*07b0*/  LDCU UR8, c[0x0][0x5d0] ;  /* 0x0000ba00ff0877ac */ /* 0x000f220008000800 */
[----:B------:R-:W3:Y:S06]  /*07c0*/  LDCU UR10, c[0x0][0x374] ;  /* 0x00006e80ff0a77ac */ /* 0x000eec0008000800 */
[----:B------:R-:W2:Y:S01]  /*07d0*/  S2UR UR11, SR_CTAID.X ;  /* 0x00000000000b79c3 */ /* 0x000ea20000002500 */
[----:B------:R-:W-:Y:S01]  /*07e0*/  UMOV UR22, 0x400 ;  /* 0x0000040000167882 */ /* 0x000fe20000000000 */
[----:B------:R-:W2:Y:S06]  /*07f0*/  LDCU.64 UR30, c[0x0][0x348] ;  /* 0x00006900ff1e77ac */ /* 0x000eac0008000a00 */
[----:B------:R-:W3:Y:S01]  /*0800*/  S2UR UR14, SR_CgaCtaId ;  /* 0x00000000000e79c3 */ /* 0x000ee20000008800 */
[----:B-1----:R-:W-:Y:S01]  /*0810*/  UIMAD.WIDE.U32 UR6, UR27, UR5, URZ ;  /* 0x000000051b0672a5 */ /* 0x002fe2000f8e00ff */
[----:B------:R-:W-:-:S03]  /*0820*/  UMOV UR26, 0x1 ;  /* 0x00000001001a7882 */ /* 0x000fc60000000000 */
[----:B------:R-:W-:Y:S02]  /*0830*/  UIADD3 UR5, UPT, UPT, UR27, -UR7, URZ ;  /* 0x800000071b057290 */ /* 0x000fe4000fffe0ff */
[----:B-----5:R-:W-:Y:S02]  /*0840*/  USHF.L.U32 UR21, UR21, 0x8, URZ ;  /* 0x0000000815157899 */ /* 0x020fe400080006ff */
[----:B--2---:R-:W-:-:S04]  /*0850*/  USHF.R.U32.HI UR5, URZ, UR20, UR5 ;  /* 0x00000014ff057299 */ /* 0x004fc80008011605 */
[----:B------:R-:W-:Y:S02]  /*0860*/  UIADD3 UR5, UPT, UPT, UR7, UR5, URZ ;  /* 0x0000000507057290 */ /* 0x000fe4000fffe0ff */
[----:B------:R-:W-:Y:S02]  /*0870*/  USHF.L.U32 UR11, UR11, 0x6, URZ ;  /* 0x000000060b0b7899 */ /* 0x000fe400080006ff */
[----:B---3--:R-:W-:-:S04]  /*0880*/  USHF.R.U32.HI UR6, URZ, UR19, UR5 ;  /* 0x00000013ff067299 */ /* 0x008fc80008011605 */
[----:B------:R-:W-:Y:S02]  /*0890*/  UIADD3 UR6, UPT, UPT, -UR6, URZ, URZ ;  /* 0x000000ff06067290 */ /* 0x000fe4000fffe1ff */
[----:B------:R-:W-:Y:S02]  /*08a0*/  ULEA UR14, UR14, UR22, 0x18 ;  /* 0x000000160e0e7291 */ /* 0x000fe4000f8ec0ff */
[----:B------:R-:W-:Y:S01]  /*08b0*/  UIMAD UR6, UR6, UR4, UR27 ;  /* 0x00000004060672a4 */ /* 0x000fe2000f8e021b */
[----:B------:R-:W1:Y:S03]  /*08c0*/  LDCU.64 UR4, c[0x0][0x5d8] ;  /* 0x0000bb00ff0477ac */ /* 0x000e660008000a00 */
[----:B----4-:R-:W-:Y:S02]  /*08d0*/  UIMAD.WIDE.U32 UR8, UR6, UR8, URZ ;  /* 0x00000008060872a5 */ /* 0x010fe4000f8e00ff */
[----:B------:R-:W-:-:S02]  /*08e0*/  ULOP3.LUT UR22, UR21, 0x100, URZ, 0xc0, !UPT ;  /* 0x0000010015167892 */ /* 0x000fc4000f8ec0ff */
[----:B------:R-:W-:-:S04]  /*08f0*/  UIADD3 UR7, UPT, UPT, UR6, -UR9, URZ ;  /* 0x8000000906077290 */ /* 0x000fc8000fffe0ff */
[----:B------:R-:W-:-:S04]  /*0900*/  USHF.R.U32.HI UR7, URZ, UR18, UR7 ;  /* 0x00000012ff077299 */ /* 0x000fc80008011607 */
[----:B------:R-:W-:Y:S01]  /*0910*/  UIADD3 UR7, UPT, UPT, UR9, UR7, URZ ;  /* 0x0000000709077290 */ /* 0x000fe2000fffe0ff */
[----:B------:R-:W2:Y:S03]  /*0920*/  LDCU UR9, c[0x0][0x370] ;  /* 0x00006e00ff0977ac */ /* 0x000ea60008000800 */
[----:B------:R-:W-:Y:S01]  /*0930*/  USHF.R.U32.HI UR7, URZ, UR17, UR7 ;  /* 0x00000011ff077299 */ /* 0x000fe20008011607 */
[----:B------:R-:W3:Y:S03]  /*0940*/  LDCU UR8, c[0x0][0x378] ;  /* 0x00006f00ff0877ac */ /* 0x000ee60008000800 */
[----:B-1----:R-:W-:Y:S02]  /*0950*/  UIMAD.WIDE.U32 UR24, UR7, UR5, URZ ;  /* 0x00000005071872a5 */ /* 0x002fe4000f8e00ff */
[----:B------:R-:W-:-:S02]  /*0960*/  ULOP3.LUT UR24, UR11, 0x40, URZ, 0xc0, !UPT ;  /* 0x000000400b187892 */ /* 0x000fc4000f8ec0ff */
[----:B------:R-:W-:-:S04]  /*0970*/  UIADD3 UR5, UPT, UPT, UR7, -UR25, URZ ;  /* 0x8000001907057290 */ /* 0x000fc8000fffe0ff */
[----:B------:R-:W-:Y:S02]  /*0980*/  USHF.R.U32.HI UR5, URZ, UR16, UR5 ;  /* 0x00000010ff057299 */ /* 0x000fe40008011605 */
[----:B--2---:R-:W-:Y:S02]  /*0990*/  UIMAD UR9, UR10, UR9, URZ ;  /* 0x000000090a0972a4 */ /* 0x004fe4000f8e02ff */
[----:B------:R-:W-:Y:S02]  /*09a0*/  UIADD3 UR5, UPT, UPT, UR25, UR5, URZ ;  /* 0x0000000519057290 */ /* 0x000fe4000fffe0ff */
[----:B---3--:R-:W-:Y:S02]  /*09b0*/  UIMAD UR8, UR9, UR8, URZ ;  /* 0x00000008090872a4 */ /* 0x008fe4000f8e02ff */
[----:B------:R-:W-:Y:S02]  /*09c0*/  USHF.R.U32.HI UR5, URZ, UR15, UR5 ;  /* 0x0000000fff057299 */ /* 0x000fe40008011605 */
[----:B------:R-:W-:-:S02]  /*09d0*/  USHF.R.S32.HI UR9, URZ, 0x1f, UR8 ;  /* 0x0000001fff097899 */ /* 0x000fc40008011408 */
[----:B------:R-:W-:Y:S02]  /*09e0*/  UIADD3 UR5, UPT, UPT, -UR5, URZ, URZ ;  /* 0x000000ff05057290 */ /* 0x000fe4000fffe1ff */
[----:B------:R-:W-:Y:S02]  /*09f0*/  ULEA.HI UR21, UR9, UR8, URZ, 0x2 ;  /* 0x0000000809157291 */ /* 0x000fe4000f8f10ff */
[----:B------:R-:W-:Y:S02]  /*0a00*/  UIMAD UR4, UR5, UR4, UR7 ;  /* 0x00000004050472a4 */ /* 0x000fe4000f8e0207 */
[----:B------:R-:W-:Y:S01]  /*0a10*/  UIADD3 UR7, UPT, UPT, -UR7, URZ, URZ ;  /* 0x000000ff07077290 */ /* 0x000fe2000fffe1ff */
[----:B------:R-:W-:-:S04]  /*0a20*/  UMOV UR25, URZ ;  /* 0x000000ff00197c82 */ /* 0x000fc80008000000 */
[----:B------:R-:W1:Y:S02]  /*0a30*/  LDCU UR5, c[0x0][0x5cc] ;  /* 0x0000b980ff0577ac */ /* 0x000e640008000800 */
[----:B-1----:R-:W-:-:S12]  /*0a40*/  UIMAD UR5, UR7, UR5, UR6 ;  /* 0x00000005070572a4 */ /* 0x002fd8000f8e0206 */
.L_x_20:
[----:B------:R-:W-:Y:S01]  /*0a50*/  USHF.L.U32 UR6, UR26, 0x1f, URZ ;  /* 0x0000001f1a067899 */ /* 0x000fe200080006ff */
[----:B------:R-:W-:Y:S01]  /*0a60*/  HFMA2 R2, -RZ, RZ, 0, -0.0078125 ;  /* 0x0000a000ff027431 */ /* 0x000fe200000001ff */
[----:B------:R-:W-:Y:S02]  /*0a70*/  ULEA UR7, UR25, UR14, 0x3 ;  /* 0x0000000e19077291 */ /* 0x000fe4000f8e18ff */
[----:B------:R-:W-:Y:S02]  /*0a80*/  ULEA UR11, UR5, UR24, 0x7 ;  /* 0x00000018050b7291 */ /* 0x000fe4000f8e38ff */
[----:B------:R-:W-:Y:S01]  /*0a90*/  MOV R0, UR6 ;  /* 0x0000000600007c02 */ /* 0x000fe20008000f00 */
[----:B------:R-:W-:Y:S02]  /*0aa0*/  UIADD3 UR38, UP1, UPT, UR30, 0x40, URZ ;  /* 0x000000401e267890 */ /* 0x000fe4000ff3e0ff */
[----:B------:R-:W-:Y:S02]  /*0ab0*/  UIADD3 UR36, UP0, UPT, UR30, 0xc0, URZ ;  /* 0x000000c01e247890 */ /* 0x000fe4000ff1e0ff */
[----:B----4-:R1:W2:Y:S01]  /*0ac0*/  SYNCS.PHASECHK.TRANS64.TRYWAIT P2, [UR7+0x20], R0 ;  /* 0x00002000ff0075a7 */ /* 0x0102a20008041107 */
[----:B------:R-:W-:-:S02]  /*0ad0*/  ULEA UR7, UR4, UR22, 0x9 ;  /* 0x0000001604077291 */ /* 0x000fc4000f8e48ff */
[----:B------:R-:W-:Y:S02]  /*0ae0*/  UIADD3.X UR39, UPT, UPT, URZ, UR31, URZ, UP1, !UPT ;  /* 0x0000001fff277290 */ /* 0x000fe40008ffe4ff */
[----:B------:R-:W-:Y:S02]  /*0af0*/  UIADD3.X UR37, UPT, UPT, URZ, UR31, URZ, UP0, !UPT ;  /* 0x0000001fff257290 */ /* 0x000fe400087fe4ff */
[----:B------:R-:W-:Y:S02]  /*0b00*/  ULEA UR11, UR28, UR11, 0x5 ;  /* 0x0000000b1c0b7291 */ /* 0x000fe4000f8e28ff */
[----:B------:R-:W-:Y:S01]  /*0b10*/  ULEA UR7, UR12, UR7, 0x7 ;  /* 0x000000070c077291 */ /* 0x000fe2000f8e38ff */
[----:B------:R-:W-:Y:S01]  /*0b20*/  UMOV UR35, URZ ;  /* 0x000000ff00237c82 */ /* 0x000fe20008000000 */
[----:B------:R-:W-:Y:S02]  /*0b30*/  UPRMT UR34, URZ, 0x5410, UR23 ;  /* 0x00005410ff227896 */ /* 0x000fe40008000017 */
[----:B------:R-:W-:-:S12]  /*0b40*/  UPRMT UR33, URZ, 0x5410, UR13 ;  /* 0x00005410ff217896 */ /* 0x000fd8000800000d */
.L_x_19:
[----:B---3--:R-:W-:Y:S02]  /*0b50*/  UIADD3 UR5, UPT, UPT, UR25, 0x1, URZ ;  /* 0x0000000119057890 */ /* 0x008fe4000fffe0ff */
[----:B------:R-:W-:Y:S02]  /*0b60*/  ULEA UR8, UR25, UR28, 0x1 ;  /* 0x0000001c19087291 */ /* 0x000fe4000f8e08ff */
[----:B------:R-:W-:Y:S02]  /*0b70*/  UISETP.NE.AND UP0, UPT, UR5, 0x4, UPT ;  /* 0x000000040500788c */ /* 0x000fe4000bf05270 */
[----:B------:R-:W-:Y:S02]  /*0b80*/  ULEA UR4, UR25, UR12, 0x1 ;  /* 0x0000000c19047291 */ /* 0x000fe4000f8e08ff */
[----:B------:R-:W-:Y:S02]  /*0b90*/  ULEA UR9, UR25, UR14, 0x3 ;  /* 0x0000000e19097291 */ /* 0x000fe4000f8e18ff */
[----:B------:R-:W-:-:S02]  /*0ba0*/  USEL UR25, UR5, URZ, UP0 ;  /* 0x000000ff05197287 */ /* 0x000fc40008000000 */
[----:B------:R-:W-:Y:S02]  /*0bb0*/  USEL UR6, URZ, 0x1, UP0 ;  /* 0x00000001ff067887 */ /* 0x000fe40008000000 */
[----:B------:R-:W-:Y:S02]  /*0bc0*/  USHF.L.U32 UR10, UR35, 0x7, URZ ;  /* 0x00000007230a7899 */ /* 0x000fe400080006ff */
[----:B------:R-:W-:Y:S02]  /*0bd0*/  ULEA UR8, UR8, UR14, 0xc ;  /* 0x0000000e08087291 */ /* 0x000fe4000f8e60ff */
[----:B------:R-:W-:Y:S02]  /*0be0*/  ULEA UR4, UR4, UR14, 0xe ;  /* 0x0000000e04047291 */ /* 0x000fe4000f8e70ff */
[----:B------:R-:W-:Y:S01]  /*0bf0*/  UISETP.GT.U32.AND UP0, UPT, UR35, 0x1e, UPT ;  /* 0x0000001e2300788c */ /* 0x000fe2000bf04070 */
[----:B--2-4-:R-:W-:Y:S10]  /*0c00*/  @P2 BRA `(.L_x_17) ;  /* 0x0000000000102947 */ /* 0x014ff40003800000 */
[----:B------:R-:W-:-:S06]  /*0c10*/  USHF.L.U32 UR5, UR26, 0x1f, URZ ;  /* 0x0000001f1a057899 */ /* 0x000fcc00080006ff */
[----:B-1----:R-:W-:-:S04]  /*0c20*/  MOV R0, UR5 ;  /* 0x0000000500007c02 */ /* 0x002fc80008000f00 */
[----:B------:R-:W1:Y:S02]  /*0c30*/  SYNCS.PHASECHK.TRANS64.TRYWAIT P0, [UR9+0x20], R0 ;  /* 0x00002000ff0075a7 */ /* 0x000e640008001109 */
[----:B-1----:R-:W-:Y:S05]  /*0c40*/  @!P0 BRA `(.L_x_18) ;  /* 0x0000003400388947 */ /* 0x002fea0003800000 */
.L_x_17:
[----:B------:R-:W-:Y:S02]  /*0c50*/  ELECT P1, URZ, PT ;  /* 0x0000000000ff782f */ /* 0x000fe40003820000 */
[----:B------:R-:W-:Y:S01]  /*0c60*/  PLOP3.LUT P0, PT, PT, PT, UP0, 0x80, 0x8 ;  /* 0x000000000008781c */ /* 0x000fe20003f0f008 */
[----:B------:R-:W-:Y:S01]  /*0c70*/  ULOP3.LUT UR26, UR26, UR6, URZ, 0x3c, !UPT ;  /* 0x000000061a1a7292 */ /* 0x000fe2000f8e3cff */
[----:B------:R-:W-:Y:S01]  /*0c80*/  PLOP3.LUT P2, PT, PT, PT, PT, 0x80, 0x8 ;  /* 0x000000000008781c */ /* 0x000fe20003f4f070 */
[----:B------:R-:W-:Y:S02]  /*0c90*/  UIADD3 UR8, UPT, UPT, UR8, 0xc400, URZ ;  /* 0x0000c40008087890 */ /* 0x000fe4000fffe0ff */
[----:B------:R-:W-:Y:S02]  /*0ca0*/  UIADD3 UR4, UPT, UPT, UR4, 0x14400, URZ ;  /* 0x0001440004047890 */ /* 0x000fe4000fffe0ff */
[----:B------:R-:W-:Y:S02]  /*0cb0*/  @!UP0 USHF.L.U32 UR29, UR26, 0x1f, URZ ;  /* 0x0000001f1a1d8899 */ /* 0x000fe400080006ff */
[----:B------:R-:W-:Y:S01]  /*0cc0*/  @!UP0 ULEA UR32, UR25, UR14, 0x3 ;  /* 0x0000000e19208291 */ /* 0x000fe2000f8e18ff */
[----:B------:R-:W-:Y:S01]  /*0cd0*/  UMOV UR5, UR9 ;  /* 0x0000000900057c82 */ /* 0x000fe20008000000 */
[----:B------:R-:W-:-:S02]  /*0ce0*/  UMOV UR6, UR10 ;  /* 0x0000000a00067c82 */ /* 0x000fc40008000000 */
[----:B-1----:R-:W-:Y:S01]  /*0cf0*/  IMAD.U32 R0, RZ, RZ, UR29 ;  /* 0x0000001dff007e24 */ /* 0x002fe2000f8e00ff */
[----:B------:R3:W-:Y:S01]  /*0d00*/  @P1 SYNCS.ARRIVE.TRANS64 RZ, [UR9], R2 ;  /* 0x00000002ffff19a7 */ /* 0x0007e20008000009 */
[----:B------:R3:W-:Y:S01]  /*0d10*/  UTMALDG.2D.MULTICAST [UR8], [UR38], UR34, desc[URZ] ;  /* 0x0000ff08260073b4 */ /* 0x0007e20008009822 */
[----:B------:R-:W-:-:S04]  /*0d20*/  UIADD3 UR35, UPT, UPT, UR35, 0x1, URZ ;  /* 0x0000000123237890 */ /* 0x000fc8000fffe0ff */
[----:B------:R-:W-:Y:S01]  /*0d30*/  UISETP.NE.AND UP0, UPT, UR35, 0x20, UPT ;  /* 0x000000202300788c */ /* 0x000fe2000bf05270 */
[----:B------:R3:W-:Y:S01]  /*0d40*/  UTMALDG.2D.MULTICAST [UR4], [UR36], UR33, desc[URZ] ;  /* 0x0000ff04240073b4 */ /* 0x0007e20008009821 */
[----:B------:R3:W4:Y:S07]  /*0d50*/  @!P0 SYNCS.PHASECHK.TRANS64.TRYWAIT P2, [UR32+0x20], R0 ;  /* 0x00002000ff0085a7 */ /* 0x00072e0008041120 */
[----:B------:R-:W-:Y:S05]  /*0d60*/  BRA.U UP0, `(.L_x_19) ;  /* 0xfffffffd00787547 */ /* 0x000fea000b83ffff */
[----:B---3--:R-:W1:Y:S01]  /*0d70*/  LDCU.64 UR4, c[0x0][0x5c0] ;  /* 0x0000b800ff0477ac */ /* 0x008e620008000a00 */
[----:B------:R-:W-:-:S04]  /*0d80*/  ULEA.HI.SX32 UR27, UR21, UR27, 0x1e ;  /* 0x0000001b151b7291 */ /* 0x000fc8000f8ff2ff */
[----:B------:R-:W-:Y:S02]  /*0d90*/  UISETP.GE.AND UP0, UPT, UR27, 0x100, UPT ;  /* 0x000001001b00788c */ /* 0x000fe4000bf06270 */
[----:B-1----:R-:W-:Y:S01]  /*0da0*/  UIMAD.WIDE.U32 UR6, UR27, UR5, URZ ;  /* 0x000000051b0672a5 */ /* 0x002fe2000f8e00ff */
[----:B------:R-:W1:Y:S03]  /*0db0*/  LDCU UR5, c[0x0][0x5d0] ;  /* 0x0000ba00ff0577ac */ /* 0x000e660008000800 */
[----:B------:R-:W-:-:S04]  /*0dc0*/  UIADD3 UR6, UPT, UPT, UR27, -UR7, URZ ;  /* 0x800000071b067290 */ /* 0x000fc8000fffe0ff */
[----:B------:R-:W-:-:S04]  /*0dd0*/  USHF.R.U32.HI UR6, URZ, UR20, UR6 ;  /* 0x00000014ff067299 */ /* 0x000fc80008011606 */
[----:B------:R-:W-:-:S04]  /*0de0*/  UIADD3 UR7, UPT, UPT, UR7, UR6, URZ ;  /* 0x0000000607077290 */ /* 0x000fc8000fffe0ff */
[----:B------:R-:W-:-:S04]  /*0df0*/  USHF.R.U32.HI UR7, URZ, UR19, UR7 ;  /* 0x00000013ff077299 */ /* 0x000fc80008011607 */
[----:B------:R-:W-:-:S04]  /*0e00*/  UIADD3 UR7, UPT, UPT, -UR7, URZ, URZ ;  /* 0x000000ff07077290 */ /* 0x000fc8000fffe1ff */
[----:B------:R-:W-:-:S04]  /*0e10*/  UIMAD UR7, UR4, UR7, UR27 ;  /* 0x00000007040772a4 */ /* 0x000fc8000f8e021b */
[----:B-1----:R-:W-:Y:S01]  /*0e20*/  UIMAD.WIDE.U32 UR8, UR7, UR5, URZ ;  /* 0x00000005070872a5 */ /* 0x002fe2000f8e00ff */
[----:B------:R-:W1:Y:S03]  /*0e30*/  LDCU.64 UR4, c[0x0][0x5d8] ;  /* 0x0000bb00ff0477ac */ /* 0x000e660008000a00 */
[----:B------:R-:W-:-:S04]  /*0e40*/  UIADD3 UR6, UPT, UPT, UR7, -UR9, URZ ;  /* 0x8000000907067290 */ /* 0x000fc8000fffe0ff */
[----:B------:R-:W-:-:S04]  /*0e50*/  USHF.R.U32.HI UR6, URZ, UR18, UR6 ;  /* 0x00000012ff067299 */ /* 0x000fc80008011606 */
[----:B------:R-:W-:-:S04]  /*0e60*/  UIADD3 UR6, UPT, UPT, UR9, UR6, URZ ;  /* 0x0000000609067290 */ /* 0x000fc8000fffe0ff */
[----:B------:R-:W-:-:S04]  /*0e70*/  USHF.R.U32.HI UR6, URZ, UR17, UR6 ;  /* 0x00000011ff067299 */ /* 0x000fc80008011606 */
[----:B-1----:R-:W-:Y:S01]  /*0e80*/  UIMAD.WIDE.U32 UR8, UR6, UR5, URZ ;  /* 0x00000005060872a5 */ /* 0x002fe2000f8e00ff */
[----:B------:R-:W1:Y:S03]  /*0e90*/  LDCU UR5, c[0x0][0x5cc] ;  /* 0x0000b980ff0577ac */ /* 0x000e660008000800 */
[----:B------:R-:W-:-:S04]  /*0ea0*/  UIADD3 UR8, UPT, UPT, UR6, -UR9, URZ ;  /* 0x8000000906087290 */ /* 0x000fc8000fffe0ff */
[----:B------:R-:W-:-:S04]  /*0eb0*/  USHF.R.U32.HI UR8, URZ, UR16, UR8 ;  /* 0x00000010ff087299 */ /* 0x000fc80008011608 */
[----:B------:R-:W-:Y:S02]  /*0ec0*/  UIADD3 UR8, UPT, UPT, UR9, UR8, URZ ;  /* 0x0000000809087290 */ /* 0x000fe4000fffe0ff */
[----:B------:R-:W-:Y:S02]  /*0ed0*/  UIADD3 UR9, UPT, UPT, -UR6, URZ, URZ ;  /* 0x000000ff06097290 */ /* 0x000fe4000fffe1ff */
[----:B------:R-:W-:Y:S02]  /*0ee0*/  USHF.R.U32.HI UR8, URZ, UR15, UR8 ;  /* 0x0000000fff087299 */ /* 0x000fe40008011608 */
[----:B-1----:R-:W-:Y:S02]  /*0ef0*/  UIMAD UR5, UR5, UR9, UR7 ;  /* 0x00000009050572a4 */ /* 0x002fe4000f8e0207 */
[----:B------:R-:W-:-:S04]  /*0f00*/  UIADD3 UR8, UPT, UPT, -UR8, URZ, URZ ;  /* 0x000000ff08087290 */ /* 0x000fc8000fffe1ff */
[----:B------:R-:W-:Y:S01]  /*0f10*/  UIMAD UR4, UR4, UR8, UR6 ;  /* 0x00000008040472a4 */ /* 0x000fe2000f8e0206 */
[----:B------:R-:W-:Y:S11]  /*0f20*/  BRA.U !UP0, `(.L_x_20) ;  /* 0xfffffff908c87547 */ /* 0x000ff6000b83ffff */
.L_x_16:
[----:B------:R-:W-:Y:S01]  /*0f30*/  UISETP.NE.AND UP0, UPT, UR25, 0x3, UPT ;  /* 0x000000031900788c */ /* 0x000fe2000bf05270 */
[----:B------:R-:W5:Y:S01]  /*0f40*/  S2UR UR7, SR_CgaCtaId ;  /* 0x00000000000779c3 */ /* 0x000f620000008800 */
[----:B-1----:R-:W-:Y:S01]  /*0f50*/  UIADD3 UR6, UPT, UPT, UR25, 0x2, URZ ;  /* 0x0000000219067890 */ /* 0x002fe2000fffe0ff */
[----:B------:R-:W-:-:S03]  /*0f60*/  UMOV UR4, 0x400 ;  /* 0x0000040000047882 */ /* 0x000fc60000000000 */
[----:B------:R-:W-:-:S04]  /*0f70*/  USEL UR6, UR6, 0x1, UP0 ;  /* 0x0000000106067887 */ /* 0x000fc80008000000 */
[----:B------:R-:W-:Y:S02]  /*0f80*/  UISETP.NE.AND UP0, UPT, UR6, 0x4, UPT ;  /* 0x000000040600788c */ /* 0x000fe4000bf05270 */
[----:B------:R-:W-:Y:S02]  /*0f90*/  UIADD3 UR6, UPT, UPT, UR6, 0x1, URZ ;  /* 0x0000000106067890 */ /* 0x000fe4000fffe0ff */
[----:B------:R-:W-:Y:S02]  /*0fa0*/  UISETP.EQ.XOR UP1, UPT, UR25, 0x3, !UP0 ;  /* 0x000000031900788c */ /* 0x000fe4000c722a70 */
[----:B------:R-:W-:-:S04]  /*0fb0*/  USEL UR6, UR6, 0x1, UP0 ;  /* 0x0000000106067887 */ /* 0x000fc80008000000 */
[----:B------:R-:W-:Y:S02]  /*0fc0*/  UISETP.EQ.XOR UP1, UPT, UR6, 0x4, UP1 ;  /* 0x000000040600788c */ /* 0x000fe40008f22a70 */
[----:B------:R-:W-:Y:S02]  /*0fd0*/  UISETP.NE.AND UP0, UPT, UR6, 0x4, UPT ;  /* 0x000000040600788c */ /* 0x000fe4000bf05270 */
[----:B------:R-:W-:Y:S02]  /*0fe0*/  USEL UR5, URZ, 0x1, !UP1 ;  /* 0x00000001ff057887 */ /* 0x000fe4000c800000 */
[----:B-----5:R-:W-:Y:S02]  /*0ff0*/  ULEA UR4, UR7, UR4, 0x18 ;  /* 0x0000000407047291 */ /* 0x020fe4000f8ec0ff */
[----:B------:R-:W-:Y:S02]  /*1000*/  ULOP3.LUT UR5, UR26, UR5, URZ, 0x3c, !UPT ;  /* 0x000000051a057292 */ /* 0x000fe4000f8e3cff */
[----:B------:R-:W-:-:S02]  /*1010*/  USEL UR6, UR6, URZ, UP0 ;  /* 0x000000ff06067287 */ /* 0x000fc40008000000 */
[----:B------:R-:W-:Y:S02]  /*1020*/  USHF.L.U32 UR5, UR5, 0x1f, URZ ;  /* 0x0000001f05057899 */ /* 0x000fe400080006ff */
[----:B------:R-:W-:-:S04]  /*1030*/  ULEA UR4, UR6, UR4, 0x3 ;  /* 0x0000000406047291 */ /* 0x000fc8000f8e18ff */
[----:B------:R-:W-:-:S05]  /*1040*/  MOV R0, UR5 ;  /* 0x0000000500007c02 */ /* 0x000fca0008000f00 */
[----:B------:R-:W1:Y:S02]  /*1050*/  SYNCS.PHASECHK.TRANS64.TRYWAIT P0, [UR4+0x20], R0 ;  /* 0x00002000ff0075a7 */ /* 0x000e640008001104 */
[----:B-1----:R-:W-:Y:S05]  /*1060*/  @!P0 BRA `(.L_x_21) ;  /* 0x0000003000508947 */ /* 0x002fea0003800000 */
.L_x_47:
[----:B------:R-:W-:-:S13]  /*1070*/  ELECT P0, URZ, PT ;  /* 0x0000000000ff782f */ /* 0x000fda0003800000 */
[----:B-1----:R-:W-:-:S04]  /*1080*/  @P0 MOV R0, 0xa000 ;  /* 0x0000a00000000802 */ /* 0x002fc80000000f00 */
[----:B------:R1:W-:Y:S03]  /*1090*/  @P0 SYNCS.ARRIVE.TRANS64 RZ, [UR4], R0 ;  /* 0x00000000ffff09a7 */ /* 0x0003e60008000004 */
.L_x_15:
[----:B------:R-:W-:-:S13]  /*10a0*/  ISETP.NE.AND P0, PT, R71, 0x4, PT ;  /* 0x000000044700780c */ /* 0x000fda0003f05270 */
[----:B------:R-:W-:Y:S05]  /*10b0*/  @P0 BRA `(.L_x_22) ;  /* 0x0000000800080947 */ /* 0x000fea0003800000 */
[----:B------:R-:W5:Y:S08]  /*10c0*/  S2UR UR14, SR_CTAID.Z ;  /* 0x00000000000e79c3 */ /* 0x000f700000002700 */
[----:B------:R-:W-:Y:S01]  /*10d0*/  BAR.SYNC.DEFER_BLOCKING 0x2, 0xa0 ;  /* 0x0082800000007b1d */ /* 0x000fe20000010000 */
[----:B------:R-:W-:Y:S01]  /*10e0*/  HFMA2 R4, -RZ, RZ, 0, 5.9604644775390625e-08 ;  /* 0x00000001ff047431 */ /* 0x000fe200000001ff */
[----:B------:R-:W-:Y:S01]  /*10f0*/  MOV R7, 0x1 ;  /* 0x0000000100077802 */ /* 0x000fe20000000f00 */
[----:B-----5:R-:W-:-:S09]  /*1100*/  UISETP.GT.U32.AND UP0, UPT, UR14, 0xff, UPT ;  /* 0x000000ff0e00788c */ /* 0x020fd2000bf04070 */
[----:B------:R-:W-:Y:S05]  /*1110*/  BRA.U UP0, `(.L_x_23) ;  /* 0x0000000500bc7547 */ /* 0x000fea000b800000 */
[----:B-1----:R-:W-:Y:S01]  /*1120*/  UMOV UR4, 0x400 ;  /* 0x0000040000047882 */ /* 0x002fe20000000000 */
[----:B------:R-:W1:Y:S01]  /*1130*/  LDCU UR9, c[0x0][0x374] ;  /* 0x00006e80ff0977ac */ /* 0x000e620008000800 */
[----:B------:R-:W-:Y:S01]  /*1140*/  MOV R7, 0x1 ;  /* 0x0000000100077802 */ /* 0x000fe20000000f00 */
[----:B------:R-:W-:Y:S01]  /*1150*/  ULEA UR4, UR7, UR4, 0x18 ;  /* 0x0000000407047291 */ /* 0x000fe2000f8ec0ff */
[----:B------:R-:W1:Y:S01]  /*1160*/  LDCU UR8, c[0x0][0x370] ;  /* 0x00006e00ff0877ac */ /* 0x000e620008000800 */
[----:B------:R-:W5:Y:S07]  /*1170*/  LDCU UR5, c[0x0][0x378] ;  /* 0x00006f00ff0577ac */ /* 0x000f6e0008000800 */
[----:B------:R-:W4:Y:S01]  /*1180*/  LDS R0, [UR4+0x68] ;  /* 0x00006804ff007984 */ /* 0x000f220008000800 */
[----:B------:R-:W-:Y:S01]  /*1190*/  ULOP3.LUT UR7, UR7, 0x3, URZ, 0xc0, !UPT ;  /* 0x0000000307077892 */ /* 0x000fe2000f8ec0ff */
[----:B------:R-:W-:Y:S01]  /*11a0*/  UMOV UR21, 0x1 ;  /* 0x0000000100157882 */ /* 0x000fe20000000000 */
[----:B------:R-:W-:-:S02]  /*11b0*/  UMOV UR6, 0x4402010 ;  /* 0x0440201000067882 */ /* 0x000fc40000000000 */
[----:B------:R-:W-:Y:S02]  /*11c0*/  USHF.L.U32 UR21, UR21, UR7, URZ ;  /* 0x0000000715157299 */ /* 0x000fe400080006ff */
[----:B------:R-:W-:Y:S02]  /*11d0*/  USEL UR43, UR6, 0x4400010, !UP5 ;  /* 0x04400010062b7887 */ /* 0x000fe4000e800000 */
[----:B------:R-:W-:Y:S02]  /*11e0*/  UIADD3 UR7, UPT, UPT, UR4, 0xc400, URZ ;  /* 0x0000c40004077890 */ /* 0x000fe4000fffe0ff */
[----:B------:R-:W-:Y:S02]  /*11f0*/  UIADD3 UR6, UPT, UPT, UR4, 0x14400, URZ ;  /* 0x0001440004067890 */ /* 0x000fe4000fffe0ff */
[----:B-1----:R-:W-:Y:S02]  /*1200*/  UIMAD UR8, UR9, UR8, URZ ;  /* 0x00000008090872a4 */ /* 0x002fe4000f8e02ff */
[----:B------:R-:W-:-:S02]  /*1210*/  USEL UR42, URZ, 0x4000, UP6 ;  /* 0x00004000ff2a7887 */ /* 0x000fc4000b000000 */
[----:B------:R-:W-:Y:S02]  /*1220*/  USHF.R.U32.HI UR7, URZ, 0x4, UR7 ;  /* 0x00000004ff077899 */ /* 0x000fe40008011607 */
[----:B------:R-:W-:Y:S02]  /*1230*/  USHF.R.U32.HI UR6, URZ, 0x4, UR6 ;  /* 0x00000004ff067899 */ /* 0x000fe40008011606 */
[----:B-----5:R-:W-:Y:S02]  /*1240*/  UIMAD UR5, UR8, UR5, URZ ;  /* 0x00000005080572a4 */ /* 0x020fe4000f8e02ff */
[----:B------:R-:W-:Y:S02]  /*1250*/  UIADD3 UR43, UPT, UPT, UR42, UR43, URZ ;  /* 0x0000002b2a2b7290 */ /* 0x000fe4000fffe0ff */
[----:B------:R-:W-:Y:S02]  /*1260*/  ULOP3.LUT UR10, UR7, 0x3fc0, URZ, 0xc0, !UPT ;  /* 0x00003fc0070a7892 */ /* 0x000fe4000f8ec0ff */
[----:B------:R-:W-:-:S02]  /*1270*/  ULOP3.LUT UR11, UR6, 0x3fc0, URZ, 0xc0, !UPT ;  /* 0x00003fc0060b7892 */ /* 0x000fc4000f8ec0ff */
[----:B------:R-:W-:Y:S02]  /*1280*/  USHF.R.S32.HI UR32, URZ, 0x1f, UR5 ;  /* 0x0000001fff207899 */ /* 0x000fe40008011405 */
[----:B------:R-:W-:Y:S02]  /*1290*/  ULOP3.LUT UR23, UR13, 0xffff, UR23, 0xc8, !UPT ;  /* 0x0000ffff0d177892 */ /* 0x000fe4000f8ec817 */
[----:B------:R-:W-:Y:S02]  /*12a0*/  ULOP3.LUT UR21, UR21, 0xffff, URZ, 0xc0, !UPT ;  /* 0x0000ffff15157892 */ /* 0x000fe4000f8ec0ff */
[----:B------:R-:W-:Y:S02]  /*12b0*/  ULOP3.LUT UR10, UR10, 0x10000, URZ, 0xfc, !UPT ;  /* 0x000100000a0a7892 */ /* 0x000fe4000f8efcff */
[----:B------:R-:W-:Y:S02]  /*12c0*/  ULOP3.LUT UR11, UR11, 0x10000, URZ, 0xfc, !UPT ;  /* 0x000100000b0b7892 */ /* 0x000fe4000f8efcff */
[----:B------:R-:W-:Y:S01]  /*12d0*/  ULEA.HI UR32, UR32, UR5, URZ, 0x2 ;  /* 0x0000000520207291 */ /* 0x000fe2000f8f10ff */
[----:B----4-:R-:W-:Y:S01]  /*12e0*/  R2UR UR33, R0 ;  /* 0x00000000002172ca */ /* 0x010fe200000e0000 */
[----:B------:R-:W-:Y:S01]  /*12f0*/  UMOV UR31, URZ ;  /* 0x000000ff001f7c82 */ /* 0x000fe20008000000 */
[----:B------:R-:W-:Y:S01]  /*1300*/  UMOV UR29, URZ ;  /* 0x000000ff001d7c82 */ /* 0x000fe20008000000 */
[----:B------:R-:W-:Y:S01]  /*1310*/  UMOV UR27, URZ ;  /* 0x000000ff001b7c82 */ /* 0x000fe20008000000 */
[----:B------:R-:W-:Y:S01]  /*1320*/  UMOV UR42, URZ ;  /* 0x000000ff002a7c82 */ /* 0x000fe20008000000 */
[----:B------:R-:W-:Y:S01]  /*1330*/  UMOV UR38, URZ ;  /* 0x000000ff00267c82 */ /* 0x000fe20008000000 */
[----:B------:R-:W-:Y:S01]  /*1340*/  UMOV UR39, UR43 ;  /* 0x0000002b00277c82 */ /* 0x000fe20008000000 */
[----:B------:R-:W-:Y:S01]  /*1350*/  UMOV UR36, URZ ;  /* 0x000000ff00247c82 */ /* 0x000fe20008000000 */
[----:B------:R-:W-:Y:S01]  /*1360*/  UMOV UR37, UR43 ;  /* 0x0000002b00257c82 */ /* 0x000fe20008000000 */
[----:B------:R-:W-:Y:S01]  /*1370*/  UMOV UR34, URZ ;  /* 0x000000ff00227c82 */ /* 0x000fe20008000000 */
[----:B------:R-:W-:-:S05]  /*1380*/  UMOV UR35, UR43 ;  /* 0x0000002b00237c82 */ /* 0x000fca0008000000 */
.L_x_28:
[----:B------:R-:W-:Y:S01]  /*1390*/  USHF.L.U32 UR5, UR29, 0x1f, URZ ;  /* 0x0000001f1d057899 */ /* 0x000fe200080006ff */
[----:B------:R-:W-:Y:S01]  /*13a0*/  SHF.L.U32 R2, R7, 0x1f, RZ ;  /* 0x0000001f07027819 */ /* 0x000fe200000006ff */
[----:B------:R-:W-:Y:S02]  /*13b0*/  ULEA UR6, UR27, UR4, 0x3 ;  /* 0x000000041b067291 */ /* 0x000fe4000f8e18ff */
[----:B-1----:R-:W-:Y:S02]  /*13c0*/  ULEA UR7, UR31, UR4, 0x3 ;  /* 0x000000041f077291 */ /* 0x002fe4000f8e18ff */
[----:B----4-:R-:W-:Y:S01]  /*13d0*/  MOV R0, UR5 ;  /* 0x0000000500007c02 */ /* 0x010fe20008000f00 */
[----:B------:R-:W-:Y:S02]  /*13e0*/  ULEA UR9, UR31, UR33, 0x14 ;  /* 0x000000211f097291 */ /* 0x000fe4000f8ea0ff */
[----:B------:R-:W-:Y:S02]  /*13f0*/  ULEA.HI.SX32 UR14, UR32, UR14, 0x1e ;  /* 0x0000000e200e7291 */ /* 0x000fe4000f8ff2ff */
[----:B-----5:R1:W4:Y:S01]  /*1400*/  SYNCS.PHASECHK.TRANS64.TRYWAIT P1, [UR6], R0 ;  /* 0x00000000ff0075a7 */ /* 0x0203220008021106 */
[----:B------:R-:W-:Y:S01]  /*1410*/  UPLOP3.LUT UP2, UPT, UPT, UPT, UPT, 0x40, 0x4 ;  /* 0x000000000004789c */ /* 0x000fe20003f4e870 */
[----:B------:R-:W5:Y:S02]  /*1420*/  SYNCS.PHASECHK.TRANS64.TRYWAIT P0, [UR7+0x50], R2 ;  /* 0x00005002ff0075a7 */ /* 0x000f640008001107 */
[----:B-1--45:R-:W-:Y:S08]  /*1430*/  @!P0 BRA `(.L_x_24) ;  /* 0x0000002c007c8947 */ /* 0x032ff00003800000 */
.L_x_49:
[----:B------:R-:W-:-:S05]  /*1440*/  UMOV UR25, URZ ;  /* 0x000000ff00197c82 */ /* 0x000fca0008000000 */
.L_x_27:
[----:B------:R-:W-:Y:S02]  /*1450*/  UIADD3 UR13, UPT, UPT, UR27, 0x1, URZ ;  /* 0x000000011b0d7890 */ /* 0x000fe4000fffe0ff */
[----:B------:R-:W-:Y:S02]  /*1460*/  UISETP.GT.U32.AND UP0, UPT, UR25, 0x1e, UPT ;  /* 0x0000001e1900788c */ /* 0x000fe4000bf04070 */
[----:B----4-:R-:W-:Y:S02]  /*1470*/  ULEA UR46, UR27, UR11, 0xb ;  /* 0x0000000b1b2e7291 */ /* 0x010fe4000f8e58ff */
[----:B------:R-:W-:Y:S02]  /*1480*/  ULEA UR44, UR27, UR10, 0x9 ;  /* 0x0000000a1b2c7291 */ /* 0x000fe4000f8e48ff */
[----:B------:R-:W-:Y:S01]  /*1490*/  ULEA UR5, UR27, UR4, 0x3 ;  /* 0x000000041b057291 */ /* 0x000fe2000f8e18ff */
[----:B------:R-:W-:Y:S01]  /*14a0*/  PLOP3.LUT P0, PT, PT, PT, UP0, 0x80, 0x8 ;  /* 0x000000000008781c */ /* 0x000fe20003f0f008 */
[----:B------:R-:W-:Y:S02]  /*14b0*/  UISETP.NE.AND UP1, UPT, UR13, 0x4, UPT ;  /* 0x000000040d00788c */ /* 0x000fe4000bf25270 */
[----:B------:R-:W-:Y:S02]  /*14c0*/  UIADD3 UR40, UPT, UPT, UR46, 0x2, URZ ;  /* 0x000000022e287890 */ /* 0x000fe4000fffe0ff */
[----:B------:R-:W-:Y:S02]  /*14d0*/  UIADD3 UR30, UPT, UPT, UR44, 0x2, URZ ;  /* 0x000000022c1e7890 */ /* 0x000fe4000fffe0ff */
[----:B------:R-:W-:Y:S02]  /*14e0*/  UIADD3 UR28, UPT, UPT, UR46, 0x4, URZ ;  /* 0x000000042e1c7890 */ /* 0x000fe4000fffe0ff */
[----:B------:R-:W-:Y:S02]  /*14f0*/  UIADD3 UR26, UPT, UPT, UR44, 0x4, URZ ;  /* 0x000000042c1a7890 */ /* 0x000fe4000fffe0ff */
[----:B------:R-:W-:Y:S02]  /*1500*/  UIADD3 UR6, UPT, UPT, UR46, 0x6, URZ ;  /* 0x000000062e067890 */ /* 0x000fe4000fffe0ff */
[----:B------:R-:W-:Y:S02]  /*1510*/  UIADD3 UR8, UPT, UPT, UR44, 0x6, URZ ;  /* 0x000000062c087890 */ /* 0x000fe4000fffe0ff */
[----:B------:R-:W-:Y:S02]  /*1520*/  UIADD3 UR24, UPT, UPT, UR5, 0x20, URZ ;  /* 0x0000002005187890 */ /* 0x000fe4000fffe0ff */
[----:B------:R-:W-:Y:S02]  /*1530*/  USEL UR22, URZ, 0x1, UP1 ;  /* 0x00000001ff167887 */ /* 0x000fe40008800000 */
[----:B------:R-:W-:Y:S01]  /*1540*/  USEL UR27, UR13, URZ, UP1 ;  /* 0x000000ff0d1b7287 */ /* 0x000fe20008800000 */
[----:B------:R-:W-:Y:S01]  /*1550*/  UMOV UR47, 0x40004040 ;  /* 0x40004040002f7882 */ /* 0x000fe20000000000 */
[----:B------:R-:W-:Y:S01]  /*1560*/  UMOV UR45, 0x40004040 ;  /* 0x40004040002d7882 */ /* 0x000fe20000000000 */
[----:B------:R-:W-:Y:S01]  /*1570*/  UMOV UR41, 0x40004040 ;  /* 0x4000404000297882 */ /* 0x000fe20000000000 */
[----:B-----5:R-:W-:Y:S08]  /*1580*/  @P1 BRA `(.L_x_25) ;  /* 0x0000000000101947 */ /* 0x020ff00003800000 */
[----:B------:R-:W-:Y:S06]  /*1590*/  USHF.L.U32 UR13, UR29, 0x1f, URZ ;  /* 0x0000001f1d0d7899 */ /* 0x000fec00080006ff */
[----:B-1----:R-:W-:Y:S04]  /*15a0*/  MOV R0, UR13 ;  /* 0x0000000d00007c02 */ /* 0x002fe80008000f00 */
[----:B------:R-:W1:Y:S02]  /*15b0*/  SYNCS.PHASECHK.TRANS64.TRYWAIT P1, [UR5], R0 ;  /* 0x00000000ff0075a7 */ /* 0x000e640008021105 */
[----:B-1----:R-:W-:Y:S05]  /*15c0*/  @!P1 BRA `(.L_x_26) ;  /* 0x0000002c00349947 */ /* 0x002fea0003800000 */
.L_x_25:
[----:B------:R-:W-:Y:S01]  /*15d0*/  ULOP3.LUT UR29, UR29, UR22, URZ, 0x3c, !UPT ;  /* 0x000000161d1d7292 */ /* 0x000fe2000f8e3cff */
[----:B------:R-:W-:Y:S01]  /*15e0*/  PLOP3.LUT P1, PT, PT, PT, PT, 0x80, 0x8 ;  /* 0x000000000008781c */ /* 0x000fe20003f2f070 */
[----:B------:R-:W-:Y:S01]  /*15f0*/  UIADD3 UR25, UPT, UPT, UR25, 0x1, URZ ;  /* 0x0000000119197890 */ /* 0x000fe2000fffe0ff */
[----:B------:R4:W-:Y:S01]  /*1600*/  UTCQMMA gdesc[UR44], gdesc[UR46], tmem[UR9], tmem[UR42], idesc[UR43], UP2 ;  /* 0x00ff2a2e2c0075ea */ /* 0x0009e20009000309 */
[----:B------:R-:W-:Y:S02]  /*1610*/  @!UP0 USHF.L.U32 UR5, UR29, 0x1f, URZ ;  /* 0x0000001f1d058899 */ /* 0x000fe400080006ff */
[----:B------:R-:W-:Y:S01]  /*1620*/  UPLOP3.LUT UP2, UPT, UPT, UPT, UPT, 0x80, 0x8 ;  /* 0x000000000008789c */ /* 0x000fe20003f4f070 */
[----:B------:R-:W-:Y:S01]  /*1630*/  UMOV UR54, UR6 ;  /* 0x0000000600367c82 */ /* 0x000fe20008000000 */
[----:B------:R-:W-:Y:S02]  /*1640*/  @!UP0 ULEA UR6, UR27, UR4, 0x3 ;  /* 0x000000041b068291 */ /* 0x000fe4000f8e18ff */
[----:B-1----:R-:W-:Y:S01]  /*1650*/  MOV R0, UR5 ;  /* 0x0000000500007c02 */ /* 0x002fe20008000f00 */
[----:B------:R-:W-:Y:S01]  /*1660*/  UMOV UR48, UR30 ;  /* 0x0000001e00307c82 */ /* 0x000fe20008000000 */
[----:B------:R-:W-:Y:S01]  /*1670*/  UMOV UR49, 0x40004040 ;  /* 0x4000404000317882 */ /* 0x000fe20000000000 */
[----:B------:R-:W-:Y:S01]  /*1680*/  UMOV UR50, UR28 ;  /* 0x0000001c00327c82 */ /* 0x000fe20008000000 */
[----:B------:R-:W-:Y:S01]  /*1690*/  UMOV UR51, 0x40004040 ;  /* 0x4000404000337882 */ /* 0x000fe20000000000 */
[----:B------:R-:W-:Y:S01]  /*16a0*/  UMOV UR52, UR26 ;  /* 0x0000001a00347c82 */ /* 0x000fe20008000000 */
[----:B------:R-:W-:Y:S01]  /*16b0*/  UMOV UR53, 0x40004040 ;  /* 0x4000404000357882 */ /* 0x000fe20000000000 */
[----:B------:R4:W-:Y:S01]  /*16c0*/  UTCQMMA gdesc[UR48], gdesc[UR40], tmem[UR9], tmem[UR38], idesc[UR39], UPT ;  /* 0x00ff2628300075ea */ /* 0x0009e2000b800309 */
[----:B------:R-:W-:Y:S01]  /*16d0*/  UMOV UR55, 0x40004040 ;  /* 0x4000404000377882 */ /* 0x000fe20000000000 */
[----:B------:R-:W-:Y:S01]  /*16e0*/  UMOV UR56, UR8 ;  /* 0x0000000800387c82 */ /* 0x000fe20008000000 */
[----:B------:R-:W-:Y:S01]  /*16f0*/  UMOV UR57, 0x40004040 ;  /* 0x4000404000397882 */ /* 0x000fe20000000000 */
[----:B------:R4:W-:Y:S01]  /*1700*/  UTCQMMA gdesc[UR52], gdesc[UR50], tmem[UR9], tmem[UR36], idesc[UR37], UPT ;  /* 0x00ff2432340075ea */ /* 0x0009e2000b800309 */
[----:B------:R4:W-:Y:S01]  /*1710*/  UTCQMMA gdesc[UR56], gdesc[UR54], tmem[UR9], tmem[UR34], idesc[UR35], UPT ;  /* 0x00ff2236380075ea */ /* 0x0009e2000b800309 */
[----:B------:R4:W-:Y:S01]  /*1720*/  UTCBAR.MULTICAST [UR24], URZ, UR23 ;  /* 0x000000ff180073e9 */ /* 0x0009e20008000817 */
[----:B------:R4:W5:Y:S01]  /*1730*/  @!P0 SYNCS.PHASECHK.TRANS64.TRYWAIT P1, [UR6], R0 ;  /* 0x00000000ff0085a7 */ /* 0x0009620008021106 */
[----:B------:R-:W-:Y:S09]  /*1740*/  UISETP.NE.AND UP0, UPT, UR25, 0x20, UPT ;  /* 0x000000201900788c */ /* 0x000ff2000bf05270 */
[----:B------:R-:W-:Y:S05]  /*1750*/  BRA.U UP0, `(.L_x_27) ;  /* 0xfffffffd003c7547 */ /* 0x000fea000b83ffff */
[----:B------:R-:W-:Y:S02]  /*1760*/  UIADD3 UR7, UPT, UPT, UR7, 0x40, URZ ;  /* 0x0000004007077890 */ /* 0x000fe4000fffe0ff */
[----:B------:R-:W-:-:S04]  /*1770*/  UIADD3 UR31, UPT, UPT, UR31, 0x1, URZ ;  /* 0x000000011f1f7890 */ /* 0x000fc8000fffe0ff */
[----:B------:R-:W-:-:S03]  /*1780*/  UISETP.NE.AND UP0, UPT, UR31, 0x2, UPT ;  /* 0x000000021f00788c */ /* 0x000fc6000bf05270 */
[----:B------:R1:W-:Y:S01]  /*1790*/  UTCBAR.MULTICAST [UR7], URZ, UR21 ;  /* 0x000000ff070073e9 */ /* 0x0003e20008000815 */
[----:B------:R-:W-:Y:S02]  /*17a0*/  USEL UR31, UR31, URZ, UP0 ;  /* 0x000000ff1f1f7287 */ /* 0x000fe40008000000 */
[----:B------:R-:W-:Y:S02]  /*17b0*/  USEL UR5, URZ, 0x1, UP0 ;  /* 0x00000001ff057887 */ /* 0x000fe40008000000 */
[----:B------:R-:W-:-:S04]  /*17c0*/  UISETP.GE.AND UP0, UPT, UR14, 0x100, UPT ;  /* 0x000001000e00788c */ /* 0x000fc8000bf06270 */
[----:B------:R-:W-:-:S05]  /*17d0*/  LOP3.LUT R7, R7, UR5, RZ, 0x3c, !PT ;  /* 0x0000000507077c12 */ /* 0x000fca000f8e3cff */
[----:B------:R-:W-:Y:S05]  /*17e0*/  BRA.U !UP0, `(.L_x_28) ;  /* 0xfffffff908e87547 */ /* 0x000fea000b83ffff */
[----:B------:R-:W-:-:S06]  /*17f0*/  UIADD3 UR31, UPT, UPT, UR31, 0x1, URZ ;  /* 0x000000011f1f7890 */ /* 0x000fcc000fffe0ff */
[----:B------:R-:W-:Y:S02]  /*1800*/  MOV R4, UR31 ;  /* 0x0000001f00047c02 */ /* 0x000fe40008000f00 */
.L_x_23:
[----:B------:R-:W-:-:S09]  /*1810*/  UISETP.NE.AND UP0, UPT, UR12, URZ, UPT ;  /* 0x000000ff0c00728c */ /* 0x000fd2000bf05270 */
[----:B------:R-:W-:Y:S05]  /*1820*/  BRA.U UP0, `(.L_x_22) ;  /* 0x00000001002c7547 */ /* 0x000fea000b800000 */
[----:B-1--4-:R-:W1:Y:S01]  /*1830*/  S2R R0, SR_CgaCtaId ;  /* 0x0000000000007919 */ /* 0x012e620000008800 */
[----:B------:R-:W-:Y:S02]  /*1840*/  ISETP.NE.AND P0, PT, R4, 0x2, PT ;  /* 0x000000020400780c */ /* 0x000fe40003f05270 */
[----:B------:R-:W-:Y:S02]  /*1850*/  MOV R3, 0x400 ;  /* 0x0000040000037802 */ /* 0x000fe40000000f00 */
[----:B------:R-:W-:-:S04]  /*1860*/  SEL R2, RZ, 0x1, P0 ;  /* 0x00000001ff027807 */ /* 0x000fc80000000000 */
[----:B------:R-:W-:-:S05]  /*1870*/  LOP3.LUT R2, R7, R2, RZ, 0x3c, !PT ;  /* 0x0000000207027212 */ /* 0x000fca00078e3cff */
[----:B------:R-:W-:Y:S01]  /*1880*/  IMAD.U32 R2, R2, -0x80000000, RZ ;  /* 0x8000000002027824 */ /* 0x000fe200078e00ff */
[----:B-1----:R-:W-:Y:S02]  /*1890*/  LEA R0, R0, R3, 0x18 ;  /* 0x0000000300007211 */ /* 0x002fe400078ec0ff */
[----:B------:R-:W-:-:S05]  /*18a0*/  SEL R3, R4, RZ, P0 ;  /* 0x000000ff04037207 */ /* 0x000fca0000000000 */
[----:B------:R-:W-:-:S04]  /*18b0*/  IMAD R0, R3, 0x8, R0 ;  /* 0x0000000803007824 */ /* 0x000fc800078e0200 */
[----:B------:R-:W1:Y:S02]  /*18c0*/  SYNCS.PHASECHK.TRANS64.TRYWAIT P0, [R0+URZ+0x50], R2 ;  /* 0x00005002000075a7 */ /* 0x000e6400080011ff */
[----:B-1----:R-:W-:Y:S05]  /*18d0*/  @!P0 BRA `(.L_x_29) ;  /* 0x0000002800908947 */ /* 0x002fea0003800000 */
.L_x_22:
[----:B------:R-:W-:-:S13]  /*18e0*/  ISETP.GT.AND P0, PT, R71, 0x3, PT ;  /* 0x000000034700780c */ /* 0x000fda0003f04270 */
[----:B-12345:R-:W-:Y:S05]  /*18f0*/  @P0 EXIT ;  /* 0x000000000000094d */ /* 0x03efea0003800000 */
[----:B------:R-:W-:-:S13]  /*1900*/  ISETP.NE.AND P0, PT, R71, RZ, PT ;  /* 0x000000ff4700720c */ /* 0x000fda0003f05270 */
[----:B------:R-:W-:Y:S05]  /*1910*/  @P0 BRA `(.L_x_30) ;  /* 0x0000000000b80947 */ /* 0x000fea0003800000 */
[----:B------:R-:W1:Y:S01]  /*1920*/  S2UR UR6, SR_CgaCtaId ;  /* 0x00000000000679c3 */ /* 0x000e620000008800 */
[----:B------:R-:W-:Y:S01]  /*1930*/  NOP ;  /* 0x0000000000007918 */ /* 0x000fe20000000000 */
[----:B------:R-:W-:Y:S01]  /*1940*/  UMOV UR4, 0x40 ;  /* 0x0000004000047882 */ /* 0x000fe20000000000 */
[----:B------:R-:W-:Y:S01]  /*1950*/  UMOV UR5, 0x400 ;  /* 0x0000040000057882 */ /* 0x000fe20000000000 */
[----:B-1----:R-:W-:Y:S02]  /*1960*/  ULEA UR4, UR6, UR4, 0x18 ;  /* 0x0000000406047291 */ /* 0x002fe4000f8ec0ff */
[----:B------:R-:W-:-:S07]  /*1970*/  ULEA UR5, UR6, UR5, 0x18 ;  /* 0x0000000506057291 */ /* 0x000fce000f8ec0ff */
[----:B------:R-:W1:Y:S02]  /*1980*/  LDS.U8 R0, [UR4] ;  /* 0x00000004ff007984 */ /* 0x000e640008000000 */
[----:B-1----:R-:W-:-:S13]  /*1990*/  ISETP.NE.AND P0, PT, R0, RZ, PT ;  /* 0x000000ff0000720c */ /* 0x002fda0003f05270 */
[----:B------:R-:W-:Y:S05]  /*19a0*/  @P0 BRA `(.L_x_31) ;  /* 0x00000000007c0947 */ /* 0x000fea0003800000 */
[----:B------:R-:W-:-:S13]  /*19b0*/  ELECT P0, URZ, PT ;  /* 0x0000000000ff782f */ /* 0x000fda0003800000 */
[----:B------:R-:W-:Y:S05]  /*19c0*/  @!P0 BRA `(.L_x_32) ;  /* 0x0000000000848947 */ /* 0x000fea0003800000 */
[----:B------:R-:W-:Y:S01]  /*19d0*/  UMOV UR4, 0x8 ;  /* 0x0000000800047882 */ /* 0x000fe20000000000 */
[----:B------:R-:W-:-:S04]  /*19e0*/  IMAD.MOV.U32 R2, RZ, RZ, 0xff ;  /* 0x000000ffff027424 */ /* 0x000fc800078e00ff */
[----:B------:R-:W-:Y:S04]  /*19f0*/  DEPBAR.LE SB1, 0x36 ;  /* 0x00009d800000791a */ /* 0x000fe80000000000 */
[----:B------:R-:W1:Y:S02]  /*1a00*/  UTCATOMSWS.FIND_AND_SET.ALIGN UP0, UR4, UR4 ;  /* 0x00000004000475e3 */ /* 0x000e640008000800 */
[----:B-1----:R-:W-:Y:S01]  /*1a10*/  PLOP3.LUT P0, PT, PT, PT, UP0, 0x80, 0x8 ;  /* 0x000000000008781c */ /* 0x002fe20003f0f008 */
[----:B------:R-:W-:-:S03]  /*1a20*/  IMAD.U32 R7, RZ, RZ, UR4 ;  /* 0x00000004ff077e24 */ /* 0x000fc6000f8e00ff */
[----:B------:R-:W-:-:S04]  /*1a30*/  SEL R0, RZ, 0xffffffff, !P0 ;  /* 0xffffffffff007807 */ /* 0x000fc80004000000 */
[----:B------:R-:W-:Y:S01]  /*1a40*/  ISETP.NE.AND P0, PT, R0, RZ, PT ;  /* 0x000000ff0000720c */ /* 0x000fe20003f05270 */
[----:B------:R-:W-:-:S12]  /*1a50*/  IMAD.MOV.U32 R0, RZ, RZ, 0x1 ;  /* 0x00000001ff007424 */ /* 0x000fd800078e00ff */
[----:B------:R-:W-:Y:S05]  /*1a60*/  @P0 BRA `(.L_x_33) ;  /* 0x0000000000240947 */ /* 0x000fea0003800000 */
.L_x_34:
[----:B------:R-:W-:Y:S05]  /*1a70*/  NANOSLEEP 0x64 ;  /* 0x000000640000795d */ /* 0x000fea0003800000 */
[----:B------:R-:W-:-:S05]  /*1a80*/  UMOV UR4, 0x8 ;  /* 0x0000000800047882 */ /* 0x000fca0000000000 */
[----:B------:R-:W-:Y:S04]  /*1a90*/  DEPBAR.LE SB1, 0x36 ;  /* 0x00009d800000791a */ /* 0x000fe80000000000 */
[----:B------:R-:W1:Y:S02]  /*1aa0*/  UTCATOMSWS.FIND_AND_SET.ALIGN UP0, UR4, UR4 ;  /* 0x00000004000475e3 */ /* 0x000e640008000800 */
[----:B-1----:R-:W-:Y:S01]  /*1ab0*/  PLOP3.LUT P0, PT, PT, PT, UP0, 0x80, 0x8 ;  /* 0x000000000008781c */ /* 0x002fe20003f0f008 */
[----:B------:R-:W-:-:S03]  /*1ac0*/  IMAD.U32 R7, RZ, RZ, UR4 ;  /* 0x00000004ff077e24 */ /* 0x000fc6000f8e00ff */
[----:B------:R-:W-:-:S04]  /*1ad0*/  SEL R3, RZ, 0xffffffff, !P0 ;  /* 0xffffffffff037807 */ /* 0x000fc80004000000 */
[----:B------:R-:W-:-:S13]  /*1ae0*/  ISETP.NE.AND P0, PT, R3, RZ, PT ;  /* 0x000000ff0300720c */ /* 0x000fda0003f05270 */
[----:B------:R-:W-:Y:S05]  /*1af0*/  @!P0 BRA `(.L_x_34) ;  /* 0xfffffffc00dc8947 */ /* 0x000fea000383ffff */
.L_x_33:
[C---:B------:R-:W-:Y:S01]  /*1b00*/  VIADD R3, R7.reuse, 0x10 ;  /* 0x0000001007037836 */ /* 0x040fe20000000000 */
[----:B------:R-:W-:Y:S01]  /*1b10*/  UMOV UR4, 0x50 ;  /* 0x0000005000047882 */ /* 0x000fe20000000000 */
[----:B------:R-:W-:Y:S01]  /*1b20*/  SHF.L.U32 R2, R2, R7, RZ ;  /* 0x0000000702027219 */ /* 0x000fe200000006ff */
[----:B------:R-:W-:Y:S01]  /*1b30*/  ULEA UR4, UR6, UR4, 0x18 ;  /* 0x0000000406047291 */ /* 0x000fe2000f8ec0ff */
[----:B------:R-:W-:Y:S01]  /*1b40*/  IMAD.SHL.U32 R7, R7, 0x20, RZ ;  /* 0x0000002007077824 */ /* 0x000fe200078e00ff */
[----:B------:R-:W-:-:S04]  /*1b50*/  SHF.L.U32 R3, R0, R3, RZ ;  /* 0x0000000300037219 */ /* 0x000fc800000006ff */
[----:B------:R-:W-:-:S05]  /*1b60*/  LOP3.LUT R2, R3, R2, RZ, 0xfc, !PT ;  /* 0x0000000203027212 */ /* 0x000fca00078efcff */
[----:B------:R1:W-:Y:S04]  /*1b70*/  ATOMS.OR RZ, [UR4], R2 ;  /* 0x00000002ffff798c */ /* 0x0003e8000b000004 */
[----:B------:R1:W-:Y:S01]  /*1b80*/  STS [UR5+0x68], R7 ;  /* 0x00006807ff007988 */ /* 0x0003e20008000805 */
[----:B------:R-:W-:Y:S05]  /*1b90*/  BRA `(.L_x_32) ;  /* 0x0000000000107947 */ /* 0x000fea0003800000 */
.L_x_31:
[----:B------:R-:W-:Y:S02]  /*1ba0*/  MOV R0, 0xffffffff ;  /* 0xffffffff00007802 */ /* 0x000fe40000000f00 */
[----:B------:R-:W-:-:S03]  /*1bb0*/  MOV R2, 0x1be0 ;  /* 0x00001be000027802 */ /* 0x000fc60000000f00 */
[----:B------:R1:W-:Y:S04]  /*1bc0*/  STS [UR5+0x68], R0 ;  /* 0x00006800ff007988 */ /* 0x0003e80008000805 */
[----:B-1----:R-:W-:Y:S05]  /*1bd0*/  CALL.REL.NOINC `($__internal_1_$__cuda_sm10x_tcgen05_guardrail_trap_phase_invalid_during_alloc) ;  /* 0x00000028000c7944 */ /* 0x002fea0003c00000 */
.L_x_32:
[----:B------:R-:W-:Y:S05]  /*1be0*/  WARPSYNC.ALL ;  /* 0x0000000000007948 */ /* 0x000fea0003800000 */
[----:B------:R-:W-:Y:S01]  /*1bf0*/  NOP ;  /* 0x0000000000007918 */ /* 0x000fe20000000000 */
.L_x_30:
[----:B------:R-:W2:Y:S08]  /*1c00*/  S2UR UR4, SR_CgaCtaId ;  /* 0x00000000000479c3 */ /* 0x000eb00000008800 */
[----:B------:R-:W-:Y:S01]  /*1c10*/  BAR.SYNC.DEFER_BLOCKING 0x2, 0xa0 ;  /* 0x0082800000007b1d */ /* 0x000fe20000010000 */
[C---:B------:R-:W-:Y:S02]  /*1c20*/  IMAD.SHL.U32 R0, R5.reuse, 0x80, RZ ;  /* 0x0000008005007824 */ /* 0x040fe400078e00ff */
[----:B------:R-:W-:-:S03]  /*1c30*/  IMAD.SHL.U32 R3, R5, 0x40, RZ ;  /* 0x0000004005037824 */ /* 0x000fc600078e00ff */
[----:B------:R-:W-:Y:S02]  /*1c40*/  UMOV UR5, 0x400 ;  /* 0x0000040000057882 */ /* 0x000fe40000000000 */
[----:B------:R-:W3:Y:S01]  /*1c50*/  S2UR UR23, SR_CTAID.Z ;  /* 0x00000000001779c3 */ /* 0x000ee20000002700 */
[----:B------:R-:W-:-:S04]  /*1c60*/  LOP3.LUT R0, R0, 0x780, RZ, 0xc0, !PT ;  /* 0x0000078000007812 */ /* 0x000fc800078ec0ff */
[----:B------:R-:W-:-:S04]  /*1c70*/  LOP3.LUT R0, R0, 0x3800, R3, 0xf8, !PT ;  /* 0x0000380000007812 */ /* 0x000fc800078ef803 */
[----:B------:R-:W-:Y:S01]  /*1c80*/  LOP3.LUT R0, R0, 0x10, R5, 0xf8, !PT ;  /* 0x0000001000007812 */ /* 0x000fe200078ef805 */
[----:B--2---:R-:W-:-:S06]  /*1c90*/  ULEA UR4, UR4, UR5, 0x18 ;  /* 0x0000000504047291 */ /* 0x004fcc000f8ec0ff */
[----:B------:R-:W-:Y:S01]  /*1ca0*/  VIADD R0, R0, UR4 ;  /* 0x0000000400007c36 */ /* 0x000fe20008000000 */
[----:B---3--:R-:W-:Y:S02]  /*1cb0*/  UISETP.GT.U32.AND UP0, UPT, UR23, 0xff, UPT ;  /* 0x000000ff1700788c */ /* 0x008fe4000bf04070 */
[----:B------:R-:W2:Y:S07]  /*1cc0*/  LDS R70, [UR4+0x68] ;  /* 0x00006804ff467984 */ /* 0x000eae0008000800 */
[----:B------:R-:W-:Y:S05]  /*1cd0*/  BRA.U UP0, `(.L_x_35) ;  /* 0x0000002100407547 */ /* 0x000fea000b800000 */
[----:B------:R-:W3:Y:S01]  /*1ce0*/  LDCU.64 UR4, c[0x0][0x5c0] ;  /* 0x0000b800ff0477ac */ /* 0x000ee20008000a00 */
[C---:B-1----:R-:W-:Y:S02]  /*1cf0*/  VIADD R2, R0.reuse, 0x8420 ;  /* 0x0000842000027836 */ /* 0x042fe40000000000 */
[C---:B------:R-:W-:Y:S01]  /*1d00*/  VIADD R3, R0.reuse, 0x8440 ;  /* 0x0000844000037836 */ /* 0x040fe20000000000 */
[----:B------:R-:W1:Y:S01]  /*1d10*/  LDCU UR10, c[0x0][0x374] ;  /* 0x00006e80ff0a77ac */ /* 0x000e620008000800 */
[C---:B------:R-:W-:Y:S01]  /*1d20*/  VIADD R4, R0.reuse, 0x8460 ;  /* 0x0000846000047836 */ /* 0x040fe20000000000 */
[----:B------:R-:W-:Y:S01]  /*1d30*/  SHF.R.U32.HI R67, RZ, 0x3, R2 ;  /* 0x00000003ff437819 */ /* 0x000fe20000011602 */
[----:B------:R-:W-:Y:S01]  /*1d40*/  VIADD R7, R0, 0x8400 ;  /* 0x0000840000077836 */ /* 0x000fe20000000000 */
[----:B------:R-:W-:Y:S01]  /*1d50*/  SHF.R.U32.HI R68, RZ, 0x3, R3 ;  /* 0x00000003ff447819 */ /* 0x000fe20000011603 */
[----:B------:R-:W-:Y:S01]  /*1d60*/  IMAD.U32 R5, R5, 0x10000, RZ ;  /* 0x0001000005057824 */ /* 0x000fe200078e00ff */
[----:B------:R-:W-:Y:S01]  /*1d70*/  LOP3.LUT R67, R2, 0x70, R67, 0x78, !PT ;  /* 0x0000007002437812 */ /* 0x000fe200078e7843 */
[C---:B------:R-:W-:Y:S01]  /*1d80*/  VIADD R2, R0.reuse, 0x460 ;  /* 0x0000046000027836 */ /* 0x040fe20000000000 */
[----:B------:R-:W-:Y:S01]  /*1d90*/  LOP3.LUT R68, R3, 0x70, R68, 0x78, !PT ;  /* 0x0000007003447812 */ /* 0x000fe200078e7844 */
[----:B------:R-:W-:Y:S01]  /*1da0*/  VIADD R3, R0, 0x440 ;  /* 0x0000044000037836 */ /* 0x000fe20000000000 */
[----:B------:R-:W-:Y:S01]  /*1db0*/  LOP3.LUT R5, R5, 0xe00000, RZ, 0xc0, !PT ;  /* 0x00e0000005057812 */ /* 0x000fe200078ec0ff */
[----:B------:R-:W-:Y:S01]  /*1dc0*/  IMAD.MOV.U32 R60, RZ, RZ, RZ ;  /* 0x000000ffff3c7224 */ /* 0x000fe200078e00ff */
[----:B------:R-:W-:Y:S01]  /*1dd0*/  SHF.R.U32.HI R65, RZ, 0x3, R2 ;  /* 0x00000003ff417819 */ /* 0x000fe20000011602 */
[----:B------:R-:W4:Y:S01]  /*1de0*/  LDCU.64 UR24, c[0x0][0x348] ;  /* 0x00006900ff1877ac */ /* 0x000f220008000a00 */
[----:B------:R-:W-:Y:S01]  /*1df0*/  SHF.R.U32.HI R64, RZ, 0x3, R3 ;  /* 0x00000003ff407819 */ /* 0x000fe20000011603 */
[----:B--2---:R-:W-:Y:S01]  /*1e00*/  IMAD.IADD R62, R70, 0x1, R5 ;  /* 0x00000001463e7824 */ /* 0x004fe200078e0205 */
[----:B------:R-:W-:Y:S01]  /*1e10*/  LOP3.LUT R65, R2, 0x70, R65, 0x78, !PT ;  /* 0x0000007002417812 */ /* 0x000fe200078e7841 */
[----:B---3--:R-:W-:Y:S01]  /*1e20*/  UIMAD.WIDE.U32 UR6, UR23, UR5, URZ ;  /* 0x00000005170672a5 */ /* 0x008fe2000f8e00ff */
[C---:B------:R-:W-:Y:S01]  /*1e30*/  VIADD R2, R0.reuse, 0x420 ;  /* 0x0000042000027836 */ /* 0x040fe20000000000 */
[----:B------:R-:W-:Y:S01]  /*1e40*/  SHF.R.U32.HI R69, RZ, 0x3, R4 ;  /* 0x00000003ff457819 */ /* 0x000fe20000011604 */
[----:B------:R-:W-:Y:S01]  /*1e50*/  VIADD R0, R0, 0x400 ;  /* 0x0000040000007836 */ /* 0x000fe20000000000 */
[----:B------:R-:W-:Y:S01]  /*1e60*/  UIADD3 UR5, UPT, UPT, UR23, -UR7, URZ ;  /* 0x8000000717057290 */ /* 0x000fe2000fffe0ff */
[----:B------:R-:W-:Y:S01]  /*1e70*/  SHF.R.U32.HI R66, RZ, 0x3, R7 ;  /* 0x00000003ff427819 */ /* 0x000fe20000011607 */
[----:B------:R-:W-:Y:S01]  /*1e80*/  UMOV UR21, URZ ;  /* 0x000000ff00157c82 */ /* 0x000fe20008000000 */
[----:B------:R-:W-:Y:S01]  /*1e90*/  SHF.R.U32.HI R63, RZ, 0x3, R2 ;  /* 0x00000003ff3f7819 */ /* 0x000fe20000011602 */
[----:B------:R-:W-:Y:S01]  /*1ea0*/  USHF.R.U32.HI UR5, URZ, UR20, UR5 ;  /* 0x00000014ff057299 */ /* 0x000fe20008011605 */
[----:B------:R-:W-:-:S02]  /*1eb0*/  SHF.R.U32.HI R61, RZ, 0x3, R0 ;  /* 0x00000003ff3d7819 */ /* 0x000fc40000011600 */
[----:B------:R-:W2:Y:S01]  /*1ec0*/  LDCU UR6, c[0x0][0x5d0] ;  /* 0x0000ba00ff0677ac */ /* 0x000ea20008000800 */
[----:B------:R-:W-:Y:S01]  /*1ed0*/  LOP3.LUT R64, R3, 0x70, R64, 0x78, !PT ;  /* 0x0000007003407812 */ /* 0x000fe200078e7840 */
[----:B------:R-:W-:Y:S01]  /*1ee0*/  IMAD.MOV.U32 R3, RZ, RZ, RZ ;  /* 0x000000ffff037224 */ /* 0x000fe200078e00ff */
[----:B------:R-:W-:Y:S01]  /*1ef0*/  LOP3.LUT R69, R4, 0x70, R69, 0x78, !PT ;  /* 0x0000007004457812 */ /* 0x000fe200078e7845 */
[----:B------:R-:W-:Y:S01]  /*1f00*/  UIADD3 UR5, UPT, UPT, UR7, UR5, URZ ;  /* 0x0000000507057290 */ /* 0x000fe2000fffe0ff */
[----:B------:R-:W-:Y:S02]  /*1f10*/  LOP3.LUT R66, R7, 0x70, R66, 0x78, !PT ;  /* 0x0000007007427812 */ /* 0x000fe400078e7842 */
[----:B------:R-:W-:Y:S01]  /*1f20*/  LOP3.LUT R63, R2, 0x70, R63, 0x78, !PT ;  /* 0x00000070023f7812 */ /* 0x000fe200078e783f */
[----:B------:R-:W-:Y:S01]  /*1f30*/  USHF.R.U32.HI UR14, URZ, UR19, UR5 ;  /* 0x00000013ff0e7299 */ /* 0x000fe20008011605 */
[----:B------:R-:W-:-:S03]  /*1f40*/  LOP3.LUT R61, R0, 0x70, R61, 0x78, !PT ;  /* 0x00000070003d7812 */ /* 0x000fc600078e783d */
[----:B------:R-:W-:-:S04]  /*1f50*/  UIADD3 UR14, UPT, UPT, -UR14, URZ, URZ ;  /* 0x000000ff0e0e7290 */ /* 0x000fc8000fffe1ff */
[----:B------:R-:W-:Y:S01]  /*1f60*/  UIMAD UR14, UR4, UR14, UR23 ;  /* 0x0000000e040e72a4 */ /* 0x000fe2000f8e0217 */
[----:B------:R-:W3:Y:S03]  /*1f70*/  LDCU.64 UR4, c[0x0][0x5d8] ;  /* 0x0000bb00ff0477ac */ /* 0x000ee60008000a00 */
[----:B--2---:R-:W-:-:S04]  /*1f80*/  UIMAD.WIDE.U32 UR6, UR14, UR6, URZ ;  /* 0x000000060e0672a5 */ /* 0x004fc8000f8e00ff */
[----:B------:R-:W-:-:S04]  /*1f90*/  UIADD3 UR6, UPT, UPT, UR14, -UR7, URZ ;  /* 0x800000070e067290 */ /* 0x000fc8000fffe0ff */
[----:B------:R-:W-:-:S04]  /*1fa0*/  USHF.R.U32.HI UR6, URZ, UR18, UR6 ;  /* 0x00000012ff067299 */ /* 0x000fc80008011606 */
[----:B------:R-:W-:-:S04]  /*1fb0*/  UIADD3 UR6, UPT, UPT, UR7, UR6, URZ ;  /* 0x0000000607067290 */ /* 0x000fc8000fffe0ff */
[----:B------:R-:W-:-:S04]  /*1fc0*/  USHF.R.U32.HI UR6, URZ, UR17, UR6 ;  /* 0x00000011ff067299 */ /* 0x000fc80008011606 */
[----:B---3--:R-:W-:-:S07]  /*1fd0*/  UIMAD.WIDE.U32 UR8, UR6, UR5, URZ ;  /* 0x00000005060872a5 */ /* 0x008fce000f8e00ff */
[----:B------:R-:W-:Y:S02]  /*1fe0*/  UMOV UR7, UR9 ;  /* 0x0000000900077c82 */ /* 0x000fe40008000000 */
[----:B------:R-:W-:Y:S02]  /*1ff0*/  UIADD3 UR5, UPT, UPT, UR6, -UR7, URZ ;  /* 0x8000000706057290 */ /* 0x000fe4000fffe0ff */
[----:B------:R-:W2:Y:S02]  /*2000*/  S2UR UR8, SR_CTAID.X ;  /* 0x00000000000879c3 */ /* 0x000ea40000002500 */
[----:B------:R-:W-:-:S04]  /*2010*/  USHF.R.U32.HI UR5, URZ, UR16, UR5 ;  /* 0x00000010ff057299 */ /* 0x000fc80008011605 */
[----:B------:R-:W-:Y:S01]  /*2020*/  UIADD3 UR5, UPT, UPT, UR7, UR5, URZ ;  /* 0x0000000507057290 */ /* 0x000fe2000fffe0ff */
[----:B------:R-:W1:Y:S03]  /*2030*/  LDCU UR7, c[0x0][0x370] ;  /* 0x00006e00ff0777ac */ /* 0x000e660008000800 */
[----:B------:R-:W-:Y:S01]  /*2040*/  USHF.R.U32.HI UR5, URZ, UR15, UR5 ;  /* 0x0000000fff057299 */ /* 0x000fe20008011605 */
[----:B------:R-:W3:Y:S03]  /*2050*/  LDCU UR9, c[0x0][0x378] ;  /* 0x00006f00ff0977ac */ /* 0x000ee60008000800 */
[----:B------:R-:W-:-:S04]  /*2060*/  UIADD3 UR5, UPT, UPT, -UR5, URZ, URZ ;  /* 0x000000ff05057290 */ /* 0x000fc8000fffe1ff */
[----:B------:R-:W-:Y:S02]  /*2070*/  UIMAD UR4, UR4, UR5, UR6 ;  /* 0x00000005040472a4 */ /* 0x000fe4000f8e0206 */
[----:B--2---:R-:W-:Y:S02]  /*2080*/  USHF.L.U32 UR8, UR8, 0x6, URZ ;  /* 0x0000000608087899 */ /* 0x004fe400080006ff */
[----:B-1----:R-:W-:Y:S01]  /*2090*/  UIMAD UR10, UR10, UR7, URZ ;  /* 0x000000070a0a72a4 */ /* 0x002fe2000f8e02ff */
[----:B------:R-:W1:Y:S01]  /*20a0*/  S2UR UR7, SR_CTAID.Y ;  /* 0x00000000000779c3 */ /* 0x000e620000002600 */
[----:B------:R-:W-:Y:S01]  /*20b0*/  UIADD3 UR6, UPT, UPT, -UR6, URZ, URZ ;  /* 0x000000ff06067290 */ /* 0x000fe2000fffe1ff */
[----:B------:R-:W2:Y:S01]  /*20c0*/  LDCU UR5, c[0x0][0x5cc] ;  /* 0x0000b980ff0577ac */ /* 0x000ea20008000800 */
[----:B---3--:R-:W-:Y:S02]  /*20d0*/  UIMAD UR9, UR10, UR9, URZ ;  /* 0x000000090a0972a4 */ /* 0x008fe4000f8e02ff */
[----:B------:R-:W-:-:S02]  /*20e0*/  ULOP3.LUT UR11, UR8, 0x40, URZ, 0xc0, !UPT ;  /* 0x00000040080b7892 */ /* 0x000fc4000f8ec0ff */
[----:B------:R-:W-:-:S04]  /*20f0*/  USHF.R.S32.HI UR22, URZ, 0x1f, UR9 ;  /* 0x0000001fff167899 */ /* 0x000fc80008011409 */
[----:B------:R-:W-:Y:S02]  /*2100*/  ULEA.HI UR22, UR22, UR9, URZ, 0x2 ;  /* 0x0000000916167291 */ /* 0x000fe4000f8f10ff */
[----:B--2-4-:R-:W-:-:S12]  /*2110*/  UIMAD UR14, UR5, UR6, UR14 ;  /* 0x00000006050e72a4 */ /* 0x014fd8000f8e020e */
.L_x_39:
[----:B------:R-:W2:Y:S01]  /*2120*/  S2R R0, SR_CgaCtaId ;  /* 0x0000000000007919 */ /* 0x000ea20000008800 */
[----:B------:R-:W-:Y:S01]  /*2130*/  MOV R5, 0x400 ;  /* 0x0000040000057802 */ /* 0x000fe20000000f00 */
[----:B------:R-:W3:Y:S01]  /*2140*/  S2UR UR26, SR_CgaCtaId ;  /* 0x00000000001a79c3 */ /* 0x000ee20000008800 */
[----:B------:R-:W-:Y:S01]  /*2150*/  UIADD3 UR32, UP1, UPT, UR24, 0x140, URZ ;  /* 0x0000014018207890 */ /* 0x000fe2000ff3e0ff */
[----:B------:R-:W-:Y:S01]  /*2160*/  ISETP.NE.AND P0, PT, R71, RZ, PT ;  /* 0x000000ff4700720c */ /* 0x000fe20003f05270 */
[----:B------:R-:W-:Y:S02]  /*2170*/  UIADD3 UR27, UPT, UPT, UR4, UR4, URZ ;  /* 0x00000004041b7290 */ /* 0x000fe4000fffe0ff */
[----:B------:R-:W-:Y:S01]  /*2180*/  UIADD3 UR30, UP0, UPT, UR24, 0x1c0, URZ ;  /* 0x000001c0181e7890 */ /* 0x000fe2000ff1e0ff */
[----:B------:R-:W-:Y:S01]  /*2190*/  UMOV UR4, 0x400 ;  /* 0x0000040000047882 */ /* 0x000fe20000000000 */
[----:B------:R-:W-:Y:S01]  /*21a0*/  UIADD3.X UR33, UPT, UPT, URZ, UR25, URZ, UP1, !UPT ;  /* 0x00000019ff217290 */ /* 0x000fe20008ffe4ff */
[----:B------:R-:W4:Y:S01]  /*21b0*/  LDCU UR28, c[0x0][0x5e4] ;  /* 0x0000bc80ff1c77ac */ /* 0x000f220008000800 */
[----:B------:R-:W-:-:S02]  /*21c0*/  ULEA UR14, UR14, UR11, 0x7 ;  /* 0x0000000b0e0e7291 */ /* 0x000fc4000f8e38ff */
[----:B-1----:R-:W-:Y:S02]  /*21d0*/  ULOP3.LUT UR27, UR27, 0x1, UR7, 0xf8, !UPT ;  /* 0x000000011b1b7892 */ /* 0x002fe4000f8ef807 */
[----:B------:R-:W-:Y:S02]  /*21e0*/  UIADD3.X UR31, UPT, UPT, URZ, UR25, URZ, UP0, !UPT ;  /* 0x00000019ff1f7290 */ /* 0x000fe400087fe4ff */
[----:B------:R-:W-:Y:S02]  /*21f0*/  UPLOP3.LUT UP1, UPT, UPT, UPT, UPT, 0x80, 0x8 ;  /* 0x000000000008789c */ /* 0x000fe40003f2f070 */
[----:B---3--:R-:W-:Y:S01]  /*2200*/  ULEA UR26, UR26, UR4, 0x18 ;  /* 0x000000041a1a7291 */ /* 0x008fe2000f8ec0ff */
[----:B--2---:R-:W-:Y:S01]  /*2210*/  LEA R0, R0, R5, 0x18 ;  /* 0x0000000500007211 */ /* 0x004fe200078ec0ff */
[----:B------:R-:W-:-:S04]  /*2220*/  IMAD.U32 R5, R60, -0x80000000, RZ ;  /* 0x800000003c057824 */ /* 0x000fc800078e00ff */
[----:B------:R-:W-:-:S04]  /*2230*/  IMAD R0, R3, 0x8, R0 ;  /* 0x0000000803007824 */ /* 0x000fc800078e0200 */
[----:B------:R-:W1:Y:S02]  /*2240*/  SYNCS.PHASECHK.TRANS64.TRYWAIT P1, [R0+URZ+0x40], R5 ;  /* 0x00004005000075a7 */ /* 0x000e6400080211ff */
[----:B-1--4-:R-:W-:Y:S05]  /*2250*/  @!P1 BRA `(.L_x_36) ;  /* 0x0000002000489947 */ /* 0x012fea0003800000 */
.L_x_53:
[----:B------:R-:W-:Y:S01]  /*2260*/  LEA R2, R3, R62, 0x14 ;  /* 0x0000003e03027211 */ /* 0x000fe200078ea0ff */
[----:B------:R-:W-:-:S06]  /*2270*/  UMOV UR5, URZ ;  /* 0x000000ff00057c82 */ /* 0x000fcc0008000000 */
.L_x_38:
[----:B------:R-:W-:Y:S02]  /*2280*/  USHF.L.U32 UR13, UR5, 0x6, URZ ;  /* 0x00000006050d7899 */ /* 0x000fe400080006ff */
[----:B------:R-:W-:Y:S02]  /*2290*/  ULEA UR6, UR21, UR5, 0x2 ;  /* 0x0000000515067291 */ /* 0x000fe4000f8e10ff */
[----:B------:R-:W-:Y:S02]  /*22a0*/  USHF.R.U32.HI UR8, URZ, 0x1, UR5 ;  /* 0x00000001ff087899 */ /* 0x000fe40008011605 */
[----:B--2---:R-:W-:Y:S01]  /*22b0*/  IADD3 R4, PT, PT, R2, UR13, RZ ;  /* 0x0000000d02047c10 */ /* 0x004fe2000fffe0ff */
[----:B------:R-:W-:Y:S02]  /*22c0*/  USHF.R.S32.HI UR12, URZ, 0x1f, UR6 ;  /* 0x0000001fff0c7899 */ /* 0x000fe40008011406 */
[----:B------:R-:W-:Y:S01]  /*22d0*/  ULEA UR8, UR21, UR8, 0x2 ;  /* 0x0000000815087291 */ /* 0x000fe2000f8e10ff */
[----:B------:R-:W-:Y:S01]  /*22e0*/  R2UR UR4, R4 ;  /* 0x00000000040472ca */ /* 0x000fe200000e0000 */
[----:B------:R-:W-:-:S04]  /*22f0*/  ULEA.HI UR12, UR12, UR6, URZ, 0x2 ;  /* 0x000000060c0c7291 */ /* 0x000fc8000f8f10ff */
[----:B------:R-:W-:-:S04]  /*2300*/  ULOP3.LUT UR12, UR12, 0xfffffffc, URZ, 0xc0, !UPT ;  /* 0xfffffffc0c0c7892 */ /* 0x000fc8000f8ec0ff */
[----:B------:R-:W-:Y:S02]  /*2310*/  UIADD3 UR12, UPT, UPT, UR6, -UR12, URZ ;  /* 0x8000000c060c7290 */ /* 0x000fe4000fffe0ff */
[----:B------:R-:W-:Y:S02]  /*2320*/  UIADD3 UR6, UPT, UPT, UR6, 0x1, URZ ;  /* 0x0000000106067890 */ /* 0x000fe4000fffe0ff */
[----:B------:R-:W2:Y:S02]  /*2330*/  LDTM.16dp256bit.x8 R16, tmem[UR4+0x40] ;  /* 0x00004004001079ee */ /* 0x000ea400081a0000 */
[----:B--2---:R-:W-:Y:S01]  /*2340*/  FMUL R35, R35, UR28 ;  /* 0x0000001c23237c20 */ /* 0x004fe20008400000 */
[----:B------:R-:W-:Y:S01]  /*2350*/  FMUL R58, R37, UR28 ;  /* 0x0000001c253a7c20 */ /* 0x000fe20008400000 */
[----:B-1----:R-:W-:Y:S01]  /*2360*/  FMUL R5, R36, UR28 ;  /* 0x0000001c24057c20 */ /* 0x002fe20008400000 */
[----:B------:R-:W-:Y:S01]  /*2370*/  FMUL R19, R19, UR28 ;  /* 0x0000001c13137c20 */ /* 0x000fe20008400000 */
        /* <DEDUP_REMOVED lines=18> */
[----:B------:R-:W-:Y:S01]  /*24a0*/  FMUL R8, R35, -1.4426950216293334961 ;  /* 0xbfb8aa3b23087820 */ /* 0x000fe20000400000 */
        /* <DEDUP_REMOVED lines=21> */
[----:B------:R-:W1:Y:S01]  /*2600*/  MUFU.EX2 R8, R8 ;  /* 0x0000000800087308 */ /* 0x000e620000000800 */
[----:B------:R-:W-:Y:S01]  /*2610*/  FMUL R39, R39, UR28 ;  /* 0x0000001c27277c20 */ /* 0x000fe20008400000 */
[----:B------:R-:W-:Y:S01]  /*2620*/  FMUL R38, R38, UR28 ;  /* 0x0000001c26267c20 */ /* 0x000fe20008400000 */
[----:B------:R-:W-:Y:S01]  /*2630*/  FMUL R43, R43, UR28 ;  /* 0x0000001c2b2b7c20 */ /* 0x000fe20008400000 */
[----:B------:R-:W-:Y:S01]  /*2640*/  FMUL R42, R42, UR28 ;  /* 0x0000001c2a2a7c20 */ /* 0x000fe20008400000 */
[----:B------:R-:W-:Y:S01]  /*2650*/  FMUL R47, R47, UR28 ;  /* 0x0000001c2f2f7c20 */ /* 0x000fe20008400000 */
[----:B------:R-:W-:-:S02]  /*2660*/  FMUL R46, R46, UR28 ;  /* 0x0000001c2e2e7c20 */ /* 0x000fc40008400000 */
[----:B------:R-:W2:Y:S08]  /*2670*/  MUFU.EX2 R7, R7 ;  /* 0x0000000700077308 */ /* 0x000eb00000000800 */
[----:B------:R-:W3:Y:S01]  /*2680*/  MUFU.EX2 R49, R49 ;  /* 0x0000003100317308 */ /* 0x000ee20000000800 */
[----:B-1----:R-:W-:-:S07]  /*2690*/  FADD R94, R8, 1 ;  /* 0x3f800000085e7421 */ /* 0x002fce0000000000 */
[----:B------:R-:W1:Y:S01]  /*26a0*/  MUFU.EX2 R36, R36 ;  /* 0x0000002400247308 */ /* 0x000e620000000800 */
[----:B--2---:R-:W-:-:S07]  /*26b0*/  FADD R7, R7, 1 ;  /* 0x3f80000007077421 */ /* 0x004fce0000000000 */
[----:B------:R-:W2:Y:S01]  /*26c0*/  MUFU.EX2 R11, R11 ;  /* 0x0000000b000b7308 */ /* 0x000ea20000000800 */
[----:B---3--:R-:W-:Y:S01]  /*26d0*/  FADD R8, R49, 1 ;  /* 0x3f80000031087421 */ /* 0x008fe20000000000 */
[----:B------:R-:W-:-:S06]  /*26e0*/  F2FP.BF16.F32.PACK_AB R49, R19, R18 ;  /* 0x000000121331723e */ /* 0x000fcc00000010ff */
[----:B------:R-:W3:Y:S01]  /*26f0*/  MUFU.EX2 R51, R51 ;  /* 0x0000003300337308 */ /* 0x000ee20000000800 */
[----:B-1----:R-:W-:Y:S01]  /*2700*/  FADD R76, R36, 1 ;  /* 0x3f800000244c7421 */ /* 0x002fe20000000000 */
[----:B------:R-:W-:-:S06]  /*2710*/  MOV R36, UR12 ;  /* 0x0000000c00247c02 */ /* 0x000fcc0008000f00 */
[----:B------:R-:W1:Y:S01]  /*2720*/  MUFU.EX2 R50, R50 ;  /* 0x0000003200327308 */ /* 0x000e620000000800 */
[----:B--2---:R-:W-:-:S07]  /*2730*/  FADD R11, R11, 1 ;  /* 0x3f8000000b0b7421 */ /* 0x004fce0000000000 */
[----:B------:R-:W2:Y:S01]  /*2740*/  MUFU.EX2 R15, R15 ;  /* 0x0000000f000f7308 */ /* 0x000ea20000000800 */
[----:B---3--:R-:W-:-:S07]  /*2750*/  FADD R51, R51, 1 ;  /* 0x3f80000033337421 */ /* 0x008fce0000000000 */
[----:B------:R-:W3:Y:S01]  /*2760*/  MUFU.EX2 R55, R55 ;  /* 0x0000003700377308 */ /* 0x000ee20000000800 */
[----:B-1----:R-:W-:-:S07]  /*2770*/  FADD R50, R50, 1 ;  /* 0x3f80000032327421 */ /* 0x002fce0000000000 */
        /* <DEDUP_REMOVED lines=26> */
[----:B------:R-:W2:Y:S01]  /*2920*/  MUFU.RCP R7, R7 ;  /* 0x0000000700077308 */ /* 0x000ea20000001000 */
[----:B---3--:R-:W-:-:S07]  /*2930*/  FADD R9, R9, 1 ;  /* 0x3f80000009097421 */ /* 0x008fce0000000000 */
[----:B------:R-:W3:Y:S01]  /*2940*/  MUFU.RCP R95, R51 ;  /* 0x00000033005f7308 */ /* 0x000ee20000001000 */
[----:B-1----:R-:W-:-:S07]  /*2950*/  FADD R6, R6, 1 ;  /* 0x3f80000006067421 */ /* 0x002fce0000000000 */
[----:B------:R-:W1:Y:S01]  /*2960*/  MUFU.RCP R88, R11 ;  /* 0x0000000b00587308 */ /* 0x000e620000001000 */
[C---:B--2---:R-:W-:Y:S01]  /*2970*/  FMUL R92, R58.reuse, R7 ;  /* 0x000000073a5c7220 */ /* 0x044fe20000400000 */
[----:B------:R-:W-:-:S06]  /*2980*/  F2FP.BF16.F32.PACK_AB R58, R58, R5 ;  /* 0x000000053a3a723e */ /* 0x000fcc00000010ff */
[----:B------:R-:W2:Y:S01]  /*2990*/  MUFU.RCP R93, R50 ;  /* 0x00000032005d7308 */ /* 0x000ea20000001000 */
[----:B---3--:R-:W-:Y:S01]  /*29a0*/  FMUL R95, R32, R95 ;  /* 0x0000005f205f7220 */ /* 0x008fe20000400000 */
[----:B------:R-:W-:-:S06]  /*29b0*/  F2FP.BF16.F32.PACK_AB R51, R23, R22 ;  /* 0x000000161733723e */ /* 0x000fcc00000010ff */
[----:B------:R-:W3:Y:S01]  /*29c0*/  MUFU.RCP R94, R94 ;  /* 0x0000005e005e7308 */ /* 0x000ee20000001000 */
[----:B-1----:R-:W-:-:S07]  /*29d0*/  FMUL R88, R33, R88 ;  /* 0x0000005821587220 */ /* 0x002fce0000400000 */
[----:B------:R-:W1:Y:S01]  /*29e0*/  MUFU.RCP R8, R8 ;  /* 0x0000000800087308 */ /* 0x000e620000001000 */
[----:B--2---:R-:W-:Y:S01]  /*29f0*/  FMUL R93, R34, R93 ;  /* 0x0000005d225d7220 */ /* 0x004fe20000400000 */
[----:B------:R-:W-:-:S06]  /*2a00*/  F2FP.BF16.F32.PACK_AB R50, R21, R20 ;  /* 0x000000141532723e */ /* 0x000fcc00000010ff */
[----:B------:R-:W2:Y:S01]  /*2a10*/  MUFU.RCP R85, R55 ;  /* 0x0000003700557308 */ /* 0x000ea20000001000 */
[----:B---3--:R-:W-:-:S07]  /*2a20*/  FMUL R94, R35, R94 ;  /* 0x0000005e235e7220 */ /* 0x008fce0000400000 */
[----:B------:R3:W4:Y:S01]  /*2a30*/  MUFU.RCP R86, R15 ;  /* 0x0000000f00567308 */ /* 0x0007220000001000 */
[----:B-1----:R-:W-:-:S07]  /*2a40*/  FMUL R91, R5, R8 ;  /* 0x00000008055b7220 */ /* 0x002fce0000400000 */
[----:B------:R-:W1:Y:S01]  /*2a50*/  MUFU.RCP R83, R54 ;  /* 0x0000003600537308 */ /* 0x000e620000001000 */
[----:B--2---:R-:W-:Y:S01]  /*2a60*/  FMUL R85, R24, R85 ;  /* 0x0000005518557220 */ /* 0x004fe20000400000 */
[----:B------:R-:W-:-:S06]  /*2a70*/  F2FP.BF16.F32.PACK_AB R55, R31, R30 ;  /* 0x0000001e1f37723e */ /* 0x000fcc00000010ff */
[----:B------:R2:W5:Y:S01]  /*2a80*/  MUFU.RCP R84, R14 ;  /* 0x0000000e00547308 */ /* 0x0005620000001000 */
[----:B---3--:R-:W-:Y:S02]  /*2a90*/  HFMA2 R15, -RZ, RZ, 0, 0 ;  /* 0x00000000ff0f7431 */ /* 0x008fe400000001ff */
[----:B----4-:R-:W-:-:S05]  /*2aa0*/  FMUL R86, R25, R86 ;  /* 0x0000005619567220 */ /* 0x010fca0000400000 */
[----:B------:R3:W4:Y:S01]  /*2ab0*/  MUFU.RCP R81, R53 ;  /* 0x0000003500517308 */ /* 0x0007220000001000 */
[----:B-1----:R-:W-:Y:S01]  /*2ac0*/  FMUL R83, R26, R83 ;  /* 0x000000531a537220 */ /* 0x002fe20000400000 */
[----:B------:R-:W-:-:S06]  /*2ad0*/  F2FP.BF16.F32.PACK_AB R54, R29, R28 ;  /* 0x0000001c1d36723e */ /* 0x000fcc00000010ff */
[----:B------:R1:W1:Y:S01]  /*2ae0*/  MUFU.RCP R82, R13 ;  /* 0x0000000d00527308 */ /* 0x0002620000001000 */
[----:B--2---:R-:W-:Y:S01]  /*2af0*/  LEA R14, R36, R61, 0xd ;  /* 0x0000003d240e7211 */ /* 0x004fe200078e68ff */
[----:B-----5:R-:W-:-:S03]  /*2b00*/  FMUL R84, R27, R84 ;  /* 0x000000541b547220 */ /* 0x020fc60000400000 */
[----:B------:R-:W-:-:S03]  /*2b10*/  MOV R89, R14 ;  /* 0x0000000e00597202 */ /* 0x000fc60000000f00 */
[----:B------:R2:W5:Y:S01]  /*2b20*/  MUFU.RCP R79, R52 ;  /* 0x00000034004f7308 */ /* 0x0005620000001000 */
[----:B---3--:R-:W-:Y:S01]  /*2b30*/  F2FP.BF16.F32.PACK_AB R53, R27, R26 ;  /* 0x0000001a1b35723e */ /* 0x008fe200000010ff */
[----:B----4-:R-:W-:-:S06]  /*2b40*/  FMUL R81, R28, R81 ;  /* 0x000000511c517220 */ /* 0x010fcc0000400000 */
[----:B------:R3:W4:Y:S01]  /*2b50*/  MUFU.RCP R80, R12 ;  /* 0x0000000c00507308 */ /* 0x0007220000001000 */
[----:B-1----:R-:W-:Y:S01]  /*2b60*/  MOV R13, RZ ;  /* 0x000000ff000d7202 */ /* 0x002fe20000000f00 */
[----:B------:R-:W-:-:S06]  /*2b70*/  FMUL R82, R29, R82 ;  /* 0x000000521d527220 */ /* 0x000fcc0000400000 */
[----:B------:R1:W1:Y:S01]  /*2b80*/  MUFU.RCP R77, R57 ;  /* 0x00000039004d7308 */ /* 0x0002620000001000 */
[----:B--2---:R-:W-:Y:S01]  /*2b90*/  F2FP.BF16.F32.PACK_AB R52, R25, R24 ;  /* 0x000000181934723e */ /* 0x004fe200000010ff */
[----:B-----5:R-:W-:-:S06]  /*2ba0*/  FMUL R79, R30, R79 ;  /* 0x0000004f1e4f7220 */ /* 0x020fcc0000400000 */
[----:B------:R2:W5:Y:S01]  /*2bb0*/  MUFU.RCP R78, R37 ;  /* 0x00000025004e7308 */ /* 0x0005620000001000 */
[----:B---3--:R-:W-:Y:S01]  /*2bc0*/  LEA R12, R36, R63, 0xd ;  /* 0x0000003f240c7211 */ /* 0x008fe200078e68ff */
[----:B----4-:R-:W-:-:S06]  /*2bd0*/  FMUL R80, R31, R80 ;  /* 0x000000501f507220 */ /* 0x010fcc0000400000 */
[----:B------:R3:W4:Y:S01]  /*2be0*/  MUFU.RCP R75, R56 ;  /* 0x00000038004b7308 */ /* 0x0007220000001000 */
[----:B-1----:R-:W-:Y:S01]  /*2bf0*/  F2FP.BF16.F32.PACK_AB R57, R35, R34 ;  /* 0x000000222339723e */ /* 0x002fe200000010ff */
[----:B------:R-:W-:-:S06]  /*2c00*/  FMUL R77, R16, R77 ;  /* 0x0000004d104d7220 */ /* 0x000fcc0000400000 */
[----:B------:R-:W1:Y:S01]  /*2c10*/  MUFU.RCP R76, R76 ;  /* 0x0000004c004c7308 */ /* 0x000e620000001000 */
[----:B--2---:R-:W-:Y:S01]  /*2c20*/  MOV R37, R12 ;  /* 0x0000000c00257202 */ /* 0x004fe20000000f00 */
[----:B-----5:R-:W-:-:S06]  /*2c30*/  FMUL R78, R17, R78 ;  /* 0x0000004e114e7220 */ /* 0x020fcc0000400000 */
[----:B------:R2:W5:Y:S01]  /*2c40*/  MUFU.RCP R73, R48 ;  /* 0x0000003000497308 */ /* 0x0005620000001000 */
[----:B---3--:R-:W-:Y:S01]  /*2c50*/  F2FP.BF16.F32.PACK_AB R56, R33, R32 ;  /* 0x000000202138723e */ /* 0x008fe200000010ff */
[----:B----4-:R-:W-:-:S06]  /*2c60*/  FMUL R75, R18, R75 ;  /* 0x0000004b124b7220 */ /* 0x010fcc0000400000 */
[----:B------:R-:W3:Y:S01]  /*2c70*/  MUFU.RCP R74, R10 ;  /* 0x0000000a004a7308 */ /* 0x000ee20000001000 */
[----:B-1----:R-:W-:-:S07]  /*2c80*/  FMUL R76, R19, R76 ;  /* 0x0000004c134c7220 */ /* 0x002fce0000400000 */
[----:B------:R-:W1:Y:S01]  /*2c90*/  MUFU.RCP R72, R9 ;  /* 0x0000000900487308 */ /* 0x000e620000001000 */
[----:B--2---:R-:W-:Y:S01]  /*2ca0*/  F2FP.BF16.F32.PACK_AB R48, R17, R16 ;  /* 0x000000101130723e */ /* 0x004fe200000010ff */
[----:B-----5:R-:W-:-:S06]  /*2cb0*/  FMUL R73, R20, R73 ;  /* 0x0000004914497220 */ /* 0x020fcc0000400000 */
[----:B------:R-:W2:Y:S01]  /*2cc0*/  MUFU.RCP R59, R6 ;  /* 0x00000006003b7308 */ /* 0x000ea20000001000 */
[----:B---3--:R-:W-:Y:S01]  /*2cd0*/  FMUL R74, R21, R74 ;  /* 0x0000004a154a7220 */ /* 0x008fe20000400000 */
[----:B-1----:R-:W-:Y:S01]  /*2ce0*/  FMUL R72, R23, R72 ;  /* 0x0000004817487220 */ /* 0x002fe20000400000 */
[----:B--2---:R-:W-:Y:S02]  /*2cf0*/  FMUL R59, R22, R59 ;  /* 0x0000003b163b7220 */ /* 0x004fe40000400000 */
[----:B------:R-:W1:Y:S01]  /*2d00*/  LDTM.16dp256bit.x8 R4, tmem[UR4] ;  /* 0x00000004000479ee */ /* 0x000e6200081a0000 */
[----:B------:R-:W-:-:S04]  /*2d10*/  ULEA.HI UR4, UR8, UR8, URZ, 0x1 ;  /* 0x0000000808047291 */ /* 0x000fc8000f8f08ff */
[----:B------:R-:W-:-:S04]  /*2d20*/  ULOP3.LUT UR4, UR4, 0xfffffffe, URZ, 0xc0, !UPT ;  /* 0xfffffffe04047892 */ /* 0x000fc8000f8ec0ff */
[----:B------:R-:W-:Y:S02]  /*2d30*/  UIADD3 UR4, UPT, UPT, UR8, -UR4, URZ ;  /* 0x8000000408047290 */ /* 0x000fe4000fffe0ff */
[----:B------:R-:W-:-:S04]  /*2d40*/  USHF.R.S32.HI UR8, URZ, 0x1f, UR6 ;  /* 0x0000001fff087899 */ /* 0x000fc80008011406 */
[----:B------:R-:W-:-:S04]  /*2d50*/  ULEA.HI UR8, UR8, UR6, URZ, 0x2 ;  /* 0x0000000608087291 */ /* 0x000fc8000f8f10ff */
[----:B------:R-:W-:-:S04]  /*2d60*/  ULOP3.LUT UR8, UR8, 0xfffffffc, URZ, 0xc0, !UPT ;  /* 0xfffffffc08087892 */ /* 0x000fc8000f8ec0ff */
[----:B------:R-:W-:Y:S01]  /*2d70*/  UIADD3 UR8, UPT, UPT, UR6, -UR8, URZ ;  /* 0x8000000806087290 */ /* 0x000fe2000fffe0ff */
[----:B-1----:R-:W-:Y:S01]  /*2d80*/  FMUL R87, R21, UR28 ;  /* 0x0000001c15577c20 */ /* 0x002fe20008400000 */
[----:B------:R-:W-:Y:S01]  /*2d90*/  FMUL R90, R20, UR28 ;  /* 0x0000001c145a7c20 */ /* 0x000fe20008400000 */
[----:B------:R-:W-:Y:S01]  /*2da0*/  FMUL R24, R24, UR28 ;  /* 0x0000001c18187c20 */ /* 0x000fe20008400000 */
[----:B------:R-:W-:Y:S01]  /*2db0*/  FMUL R23, R23, UR28 ;  /* 0x0000001c17177c20 */ /* 0x000fe20008400000 */
[----:B------:R-:W-:Y:S01]  /*2dc0*/  FMUL R21, R87, R88 ;  /* 0x0000005857157220 */ /* 0x000fe20000400000 */
[----:B------:R-:W-:Y:S01]  /*2dd0*/  FMUL R20, R90, R95 ;  /* 0x0000005f5a147220 */ /* 0x000fe20000400000 */
[----:B------:R-:W-:Y:S01]  /*2de0*/  FMUL R88, R22, UR28 ;  /* 0x0000001c16587c20 */ /* 0x000fe20008400000 */
[----:B------:R-:W-:Y:S01]  /*2df0*/  FMUL R25, R25, UR28 ;  /* 0x0000001c19197c20 */ /* 0x000fe20008400000 */
[----:B------:R-:W-:Y:S01]  /*2e00*/  FMUL R22, R24, R91 ;  /* 0x0000005b18167220 */ /* 0x000fe20000400000 */
[----:B------:R-:W-:Y:S01]  /*2e10*/  FMUL R94, R23, R94 ;  /* 0x0000005e175e7220 */ /* 0x000fe20000400000 */
[----:B------:R-:W-:Y:S01]  /*2e20*/  F2FP.BF16.F32.PACK_AB R20, R21, R20 ;  /* 0x000000141514723e */ /* 0x000fe200000010ff */
[----:B------:R-:W-:Y:S01]  /*2e30*/  FMUL R21, R88, R93 ;  /* 0x0000005d58157220 */ /* 0x000fe20000400000 */
[----:B------:R-:W-:Y:S01]  /*2e40*/  FMUL R91, R25, R92 ;  /* 0x0000005c195b7220 */ /* 0x000fe20000400000 */
[----:B------:R-:W-:Y:S01]  /*2e50*/  FMUL R92, R4, UR28 ;  /* 0x0000001c045c7c20 */ /* 0x000fe20008400000 */
[----:B------:R-:W-:Y:S01]  /*2e60*/  FMUL R93, R7, UR28 ;  /* 0x0000001c075d7c20 */ /* 0x000fe20008400000 */
[----:B------:R-:W-:Y:S01]  /*2e70*/  FMUL R95, R9, UR28 ;  /* 0x0000001c095f7c20 */ /* 0x000fe20008400000 */
[----:B------:R-:W-:Y:S01]  /*2e80*/  F2FP.BF16.F32.PACK_AB R21, R94, R21 ;  /* 0x000000155e15723e */ /* 0x000fe200000010ff */
[----:B------:R-:W-:Y:S01]  /*2e90*/  FMUL R94, R6, UR28 ;  /* 0x0000001c065e7c20 */ /* 0x000fe20008400000 */
[----:B------:R-:W-:Y:S01]  /*2ea0*/  F2FP.BF16.F32.PACK_AB R22, R91, R22 ;  /* 0x000000165b16723e */ /* 0x000fe200000010ff */
[----:B------:R-:W-:Y:S01]  /*2eb0*/  FMUL R91, R5, UR28 ;  /* 0x0000001c055b7c20 */ /* 0x000fe20008400000 */
[----:B------:R-:W-:Y:S01]  /*2ec0*/  FMUL R96, R8, UR28 ;  /* 0x0000001c08607c20 */ /* 0x000fe20008400000 */
[----:B------:R-:W-:Y:S01]  /*2ed0*/  FMUL R97, R11, UR28 ;  /* 0x0000001c0b617c20 */ /* 0x000fe20008400000 */
[----:B------:R-:W-:Y:S01]  /*2ee0*/  FMUL R98, R10, UR28 ;  /* 0x0000001c0a627c20 */ /* 0x000fe20008400000 */
[----:B------:R-:W-:Y:S01]  /*2ef0*/  F2FP.BF16.F32.PACK_AB R5, R93, R94 ;  /* 0x0000005e5d05723e */ /* 0x000fe200000010ff */
[----:B------:R-:W-:Y:S01]  /*2f00*/  FMUL R13, R13, UR28 ;  /* 0x0000001c0d0d7c20 */ /* 0x000fe20008400000 */
[----:B------:R-:W-:Y:S01]  /*2f10*/  F2FP.BF16.F32.PACK_AB R4, R91, R92 ;  /* 0x0000005c5b04723e */ /* 0x000fe200000010ff */
        /* <DEDUP_REMOVED lines=8> */
[----:B------:R1:W-:Y:S01]  /*2fa0*/  STSM.16.M88.4 [R89], R4 ;  /* 0x0000000459007844 */ /* 0x0003e20000000200 */
[----:B------:R-:W-:Y:S01]  /*2fb0*/  FMUL R18, R18, UR28 ;  /* 0x0000001c12127c20 */ /* 0x000fe20008400000 */
[----:B------:R-:W-:Y:S01]  /*2fc0*/  F2FP.BF16.F32.PACK_AB R8, R13, R12 ;  /* 0x0000000c0d08723e */ /* 0x000fe200000010ff */
[----:B------:R-:W-:Y:S01]  /*2fd0*/  FMUL R16, R12, R85 ;  /* 0x000000550c107220 */ /* 0x000fe20000400000 */
[----:B------:R-:W-:Y:S01]  /*2fe0*/  F2FP.BF16.F32.PACK_AB R9, R15, R14 ;  /* 0x0000000e0f09723e */ /* 0x000fe200000010ff */
[----:B------:R-:W-:Y:S01]  /*2ff0*/  FMUL R17, R13, R86 ;  /* 0x000000560d117220 */ /* 0x000fe20000400000 */
[----:B------:R-:W-:Y:S01]  /*3000*/  F2FP.BF16.F32.PACK_AB R10, R99, R100 ;  /* 0x00000064630a723e */ /* 0x000fe200000010ff */
[----:B------:R-:W-:Y:S01]  /*3010*/  FMUL R12, R41, UR28 ;  /* 0x0000001c290c7c20 */ /* 0x000fe20008400000 */
[----:B------:R-:W-:Y:S01]  /*3020*/  F2FP.BF16.F32.PACK_AB R11, R19, R18 ;  /* 0x00000012130b723e */ /* 0x000fe200000010ff */
[----:B------:R-:W-:Y:S01]  /*3030*/  FMUL R13, R40, UR28 ;  /* 0x0000001c280d7c20 */ /* 0x000fe20008400000 */
[----:B------:R-:W-:Y:S01]  /*3040*/  FMUL R83, R14, R83 ;  /* 0x000000530e537220 */ /* 0x000fe20000400000 */
[----:B------:R-:W-:Y:S01]  /*3050*/  FMUL R14, R45, UR28 ;  /* 0x0000001c2d0e7c20 */ /* 0x000fe20008400000 */
[----:B------:R-:W-:Y:S01]  /*3060*/  FMUL R84, R15, R84 ;  /* 0x000000540f547220 */ /* 0x000fe20000400000 */
[----:B------:R2:W-:Y:S01]  /*3070*/  STSM.16.M88.4 [R37], R8 ;  /* 0x0000000825007844 */ /* 0x0005e20000000200 */
[----:B------:R-:W-:Y:S01]  /*3080*/  FMUL R15, R44, UR28 ;  /* 0x0000001c2c0f7c20 */ /* 0x000fe20008400000 */
[----:B------:R-:W-:Y:S01]  /*3090*/  FMUL R79, R18, R79 ;  /* 0x0000004f124f7220 */ /* 0x000fe20000400000 */
[----:B------:R-:W-:Y:S01]  /*30a0*/  FMUL R18, R47, -1.4426950216293334961 ;  /* 0xbfb8aa3b2f127820 */ /* 0x000fe20000400000 */
[----:B------:R-:W-:Y:S01]  /*30b0*/  FMUL R80, R19, R80 ;  /* 0x0000005013507220 */ /* 0x000fe20000400000 */
[----:B------:R-:W-:Y:S01]  /*30c0*/  FMUL R19, R46, -1.4426950216293334961 ;  /* 0xbfb8aa3b2e137820 */ /* 0x000fe20000400000 */
[----:B------:R-:W-:Y:S01]  /*30d0*/  FMUL R98, R98, R59 ;  /* 0x0000003b62627220 */ /* 0x000fe20000400000 */
[----:B------:R-:W-:Y:S01]  /*30e0*/  FMUL R97, R97, R72 ;  /* 0x0000004861617220 */ /* 0x000fe20000400000 */
[----:B------:R-:W-:Y:S01]  /*30f0*/  LEA R86, R36, R64, 0xd ;  /* 0x0000004024567211 */ /* 0x000fe200078e68ff */
[----:B------:R-:W3:Y:S01]  /*3100*/  MUFU.EX2 R18, R18 ;  /* 0x0000001200127308 */ /* 0x000ee20000000800 */
[----:B------:R-:W-:Y:S01]  /*3110*/  MOV R72, UR4 ;  /* 0x0000000400487c02 */ /* 0x000fe20008000f00 */
[----:B------:R-:W-:Y:S01]  /*3120*/  FMUL R26, R26, UR28 ;  /* 0x0000001c1a1a7c20 */ /* 0x000fe20008400000 */
[----:B------:R-:W-:Y:S01]  /*3130*/  FMUL R30, R30, UR28 ;  /* 0x0000001c1e1e7c20 */ /* 0x000fe20008400000 */
[----:B------:R-:W-:Y:S01]  /*3140*/  FMUL R29, R29, UR28 ;  /* 0x0000001c1d1d7c20 */ /* 0x000fe20008400000 */
[----:B------:R-:W-:Y:S01]  /*3150*/  FMUL R78, R91, R78 ;  /* 0x0000004e5b4e7220 */ /* 0x000fe20000400000 */
[----:B------:R-:W-:-:S02]  /*3160*/  HFMA2 R91, -RZ, RZ, 0, 0 ;  /* 0x00000000ff5b7431 */ /* 0x000fc400000001ff */
[----:B------:R-:W-:Y:S01]  /*3170*/  FMUL R77, R92, R77 ;  /* 0x0000004d5c4d7220 */ /* 0x000fe20000400000 */
[----:B------:R-:W-:Y:S01]  /*3180*/  MUFU.EX2 R19, R19 ;  /* 0x0000001300137308 */ /* 0x000fe20000000800 */
[----:B-1----:R-:W-:Y:S01]  /*3190*/  FMUL R4, R39, -1.4426950216293334961 ;  /* 0xbfb8aa3b27047820 */ /* 0x002fe20000400000 */
[----:B------:R-:W-:Y:S01]  /*31a0*/  FMUL R5, R38, -1.4426950216293334961 ;  /* 0xbfb8aa3b26057820 */ /* 0x000fe20000400000 */
[----:B------:R-:W-:Y:S01]  /*31b0*/  FMUL R6, R12, -1.4426950216293334961 ;  /* 0xbfb8aa3b0c067820 */ /* 0x000fe20000400000 */
[----:B------:R-:W-:Y:S01]  /*31c0*/  FMUL R7, R13, -1.4426950216293334961 ;  /* 0xbfb8aa3b0d077820 */ /* 0x000fe20000400000 */
[----:B------:R-:W-:Y:S02]  /*31d0*/  HFMA2 R89, -RZ, RZ, 0, 0 ;  /* 0x00000000ff597431 */ /* 0x000fe400000001ff */
[----:B------:R-:W-:Y:S01]  /*31e0*/  FMUL R75, R94, R75 ;  /* 0x0000004b5e4b7220 */ /* 0x000fe20000400000 */
[----:B------:R-:W-:Y:S01]  /*31f0*/  FMUL R76, R93, R76 ;  /* 0x0000004c5d4c7220 */ /* 0x000fe20000400000 */
[----:B------:R-:W1:Y:S01]  /*3200*/  MUFU.EX2 R4, R4 ;  /* 0x0000000400047308 */ /* 0x000e620000000800 */
[----:B---3--:R-:W-:Y:S01]  /*3210*/  FADD R18, R18, 1 ;  /* 0x3f80000012127421 */ /* 0x008fe20000000000 */
[----:B------:R-:W-:Y:S01]  /*3220*/  FMUL R73, R96, R73 ;  /* 0x0000004960497220 */ /* 0x000fe20000400000 */
[----:B------:R-:W-:Y:S01]  /*3230*/  FMUL R74, R95, R74 ;  /* 0x0000004a5f4a7220 */ /* 0x000fe20000400000 */
[----:B------:R-:W-:Y:S01]  /*3240*/  FMUL R81, R100, R81 ;  /* 0x0000005164517220 */ /* 0x000fe20000400000 */
[----:B------:R-:W-:Y:S01]  /*3250*/  FMUL R82, R99, R82 ;  /* 0x0000005263527220 */ /* 0x000fe20000400000 */
[----:B--2---:R-:W-:Y:S01]  /*3260*/  FMUL R8, R43, -1.4426950216293334961 ;  /* 0xbfb8aa3b2b087820 */ /* 0x004fe20000400000 */
[----:B------:R-:W-:Y:S01]  /*3270*/  FMUL R10, R42, -1.4426950216293334961 ;  /* 0xbfb8aa3b2a0a7820 */ /* 0x000fe20000400000 */
[----:B------:R-:W2:Y:S01]  /*3280*/  MUFU.EX2 R5, R5 ;  /* 0x0000000500057308 */ /* 0x000ea20000000800 */
[----:B------:R-:W-:Y:S01]  /*3290*/  FMUL R9, R14, -1.4426950216293334961 ;  /* 0xbfb8aa3b0e097820 */ /* 0x000fe20000400000 */
[----:B------:R-:W-:Y:S01]  /*32a0*/  FMUL R11, R15, -1.4426950216293334961 ;  /* 0xbfb8aa3b0f0b7820 */ /* 0x000fe20000400000 */
[----:B------:R-:W-:-:S02]  /*32b0*/  F2FP.BF16.F32.PACK_AB R16, R17, R16 ;  /* 0x000000101110723e */ /* 0x000fc400000010ff */
[----:B------:R-:W-:-:S03]  /*32c0*/  F2FP.BF16.F32.PACK_AB R17, R84, R83 ;  /* 0x000000535411723e */ /* 0x000fc600000010ff */
[----:B------:R-:W3:Y:S01]  /*32d0*/  MUFU.EX2 R8, R8 ;  /* 0x0000000800087308 */ /* 0x000ee20000000800 */
[----:B-1----:R-:W-:Y:S01]  /*32e0*/  FADD R40, R4, 1 ;  /* 0x3f80000004287421 */ /* 0x002fe20000000000 */
[----:B------:R-:W-:Y:S01]  /*32f0*/  F2FP.BF16.F32.PACK_AB R4, R87, R90 ;  /* 0x0000005a5704723e */ /* 0x000fe200000010ff */
[----:B------:R-:W-:-:S05]  /*3300*/  HFMA2 R87, -RZ, RZ, 0, 0 ;  /* 0x00000000ff577431 */ /* 0x000fca00000001ff */
[----:B------:R-:W1:Y:S01]  /*3310*/  MUFU.EX2 R6, R6 ;  /* 0x0000000600067308 */ /* 0x000e620000000800 */
[----:B--2---:R-:W-:Y:S01]  /*3320*/  FADD R5, R5, 1 ;  /* 0x3f80000005057421 */ /* 0x004fe20000000000 */
[----:B------:R-:W-:Y:S02]  /*3330*/  MOV R37, R86 ;  /* 0x0000005600257202 */ /* 0x000fe40000000f00 */
[----:B------:R-:W-:-:S04]  /*3340*/  LEA R86, R72, R66, 0xd ;  /* 0x0000004248567211 */ /* 0x000fc800078e68ff */
[----:B------:R-:W2:Y:S01]  /*3350*/  MUFU.EX2 R7, R7 ;  /* 0x0000000700077308 */ /* 0x000ea20000000800 */
[----:B---3--:R-:W-:-:S07]  /*3360*/  FADD R8, R8, 1 ;  /* 0x3f80000008087421 */ /* 0x008fce0000000000 */
[----:B------:R-:W3:Y:S01]  /*3370*/  MUFU.EX2 R10, R10 ;  /* 0x0000000a000a7308 */ /* 0x000ee20000000800 */
[----:B-1----:R-:W-:Y:S01]  /*3380*/  FADD R59, R6, 1 ;  /* 0x3f800000063b7421 */ /* 0x002fe20000000000 */
[----:B------:R-:W-:Y:S02]  /*3390*/  LEA R6, R36, R65, 0xd ;  /* 0x0000004124067211 */ /* 0x000fe400078e68ff */
[----:B------:R-:W-:Y:S02]  /*33a0*/  MOV R36, R86 ;  /* 0x0000005600247202 */ /* 0x000fe40000000f00 */
[----:B------:R-:W-:Y:S02]  /*33b0*/  LEA R86, R72, R69, 0xd ;  /* 0x0000004548567211 */ /* 0x000fe400078e68ff */
[----:B------:R-:W1:Y:S01]  /*33c0*/  MUFU.EX2 R9, R9 ;  /* 0x0000000900097308 */ /* 0x000e620000000800 */
[----:B--2---:R-:W-:Y:S01]  /*33d0*/  FADD R44, R7, 1 ;  /* 0x3f800000072c7421 */ /* 0x004fe20000000000 */
[----:B------:R-:W-:-:S04]  /*33e0*/  MOV R7, RZ ;  /* 0x000000ff00077202 */ /* 0x000fc80000000f00 */
[----:B------:R-:W-:Y:S01]  /*33f0*/  MOV R41, R6 ;  /* 0x0000000600297202 */ /* 0x000fe20000000f00 */
[----:B------:R-:W-:Y:S01]  /*3400*/  FMUL R7, R27, UR28 ;  /* 0x0000001c1b077c20 */ /* 0x000fe20008400000 */
[----:B------:R-:W-:Y:S01]  /*3410*/  MUFU.EX2 R11, R11 ;  /* 0x0000000b000b7308 */ /* 0x000fe20000000800 */
[----:B---3--:R-:W-:Y:S01]  /*3420*/  FADD R10, R10, 1 ;  /* 0x3f8000000a0a7421 */ /* 0x008fe20000000000 */
[----:B------:R-:W-:Y:S01]  /*3430*/  F2FP.BF16.F32.PACK_AB R6, R25, R24 ;  /* 0x000000181906723e */ /* 0x000fe200000010ff */
[----:B------:R-:W-:Y:S01]  /*3440*/  HFMA2 R25, -RZ, RZ, 0, 0 ;  /* 0x00000000ff197431 */ /* 0x000fe200000001ff */
[----:B------:R-:W-:Y:S02]  /*3450*/  LEA R24, R72, R67, 0xd ;  /* 0x0000004348187211 */ /* 0x000fe400078e68ff */
[----:B------:R-:W-:Y:S02]  /*3460*/  MOV R27, RZ ;  /* 0x000000ff001b7202 */ /* 0x000fe40000000f00 */
[----:B------:R-:W2:Y:S01]  /*3470*/  MUFU.RCP R40, R40 ;  /* 0x0000002800287308 */ /* 0x000ea20000001000 */
[----:B-1----:R-:W-:Y:S01]  /*3480*/  FADD R9, R9, 1 ;  /* 0x3f80000009097421 */ /* 0x002fe20000000000 */
[----:B------:R-:W-:-:S06]  /*3490*/  MOV R25, R24 ;  /* 0x0000001800197202 */ /* 0x000fcc0000000f00 */
[----:B------:R-:W1:Y:S08]  /*34a0*/  MUFU.RCP R45, R5 ;  /* 0x00000005002d7308 */ /* 0x000e700000001000 */
[----:B------:R3:W4:Y:S01]  /*34b0*/  MUFU.RCP R85, R10 ;  /* 0x0000000a00557308 */ /* 0x0007220000001000 */
[----:B--2---:R-:W-:-:S07]  /*34c0*/  FMUL R40, R39, R40 ;  /* 0x0000002827287220 */ /* 0x004fce0000400000 */
[----:B------:R-:W2:Y:S01]  /*34d0*/  MUFU.RCP R8, R8 ;  /* 0x0000000800087308 */ /* 0x000ea20000001000 */
[----:B-1----:R-:W-:Y:S01]  /*34e0*/  FMUL R45, R38, R45 ;  /* 0x0000002d262d7220 */ /* 0x002fe20000400000 */
[----:B------:R-:W-:Y:S01]  /*34f0*/  F2FP.BF16.F32.PACK_AB R5, R23, R88 ;  /* 0x000000581705723e */ /* 0x000fe200000010ff */
[C---:B------:R-:W-:Y:S01]  /*3500*/  FMUL R23, R7.reuse, R40 ;  /* 0x0000002807177220 */ /* 0x040fe20000400000 */
[----:B------:R-:W-:Y:S01]  /*3510*/  F2FP.BF16.F32.PACK_AB R7, R7, R26 ;  /* 0x0000001a0707723e */ /* 0x000fe200000010ff */
[----:B------:R-:W-:Y:S01]  /*3520*/  FMUL R40, R26, R45 ;  /* 0x0000002d1a287220 */ /* 0x000fe20000400000 */
[----:B------:R-:W-:Y:S01]  /*3530*/  LEA R26, R72, R68, 0xd ;  /* 0x00000044481a7211 */ /* 0x000fe200078e68ff */
[----:B------:R-:W-:Y:S01]  /*3540*/  FMUL R72, R34, UR28 ;  /* 0x0000001c22487c20 */ /* 0x000fe20008400000 */
[----:B------:R-:W1:Y:S01]  /*3550*/  MUFU.RCP R59, R59 ;  /* 0x0000003b003b7308 */ /* 0x000e620000001000 */
[----:B---3--:R-:W-:Y:S01]  /*3560*/  FADD R10, R11, 1 ;  /* 0x3f8000000b0a7421 */ /* 0x008fe20000000000 */
[----:B------:R-:W-:Y:S01]  /*3570*/  MOV R24, R26 ;  /* 0x0000001a00187202 */ /* 0x000fe20000000f00 */
[----:B------:R-:W-:Y:S01]  /*3580*/  FMUL R27, R33, UR28 ;  /* 0x0000001c211b7c20 */ /* 0x000fe20008400000 */
[----:B------:R-:W-:Y:S01]  /*3590*/  MOV R26, R86 ;  /* 0x00000056001a7202 */ /* 0x000fe20000000f00 */
[----:B------:R-:W-:Y:S01]  /*35a0*/  FMUL R86, R28, UR28 ;  /* 0x0000001c1c567c20 */ /* 0x000fe20008400000 */
[----:B------:R-:W-:Y:S01]  /*35b0*/  FMUL R28, R32, UR28 ;  /* 0x0000001c201c7c20 */ /* 0x000fe20008400000 */
[----:B----4-:R-:W-:Y:S01]  /*35c0*/  FMUL R33, R42, R85 ;  /* 0x000000552a217220 */ /* 0x010fe20000400000 */
[----:B------:R3:W4:Y:S01]  /*35d0*/  MUFU.RCP R11, R9 ;  /* 0x00000009000b7308 */ /* 0x0007220000001000 */
[----:B--2---:R-:W-:Y:S01]  /*35e0*/  FMUL R32, R43, R8 ;  /* 0x000000082b207220 */ /* 0x004fe20000400000 */
[----:B------:R-:W-:Y:S01]  /*35f0*/  F2FP.BF16.F32.PACK_AB R8, R29, R86 ;  /* 0x000000561d08723e */ /* 0x000fe200000010ff */
[----:B------:R-:W-:Y:S01]  /*3600*/  FMUL R33, R30, R33 ;  /* 0x000000211e217220 */ /* 0x000fe20000400000 */
[----:B------:R2:W-:Y:S01]  /*3610*/  STSM.16.M88.4 [R37], R4 ;  /* 0x0000000425007844 */ /* 0x0005e20000000200 */
[----:B------:R-:W-:-:S03]  /*3620*/  F2FP.BF16.F32.PACK_AB R23, R23, R40 ;  /* 0x000000281717723e */ /* 0x000fc600000010ff */
[----:B------:R-:W5:Y:S01]  /*3630*/  MUFU.RCP R44, R44 ;  /* 0x0000002c002c7308 */ /* 0x000f620000001000 */
[C---:B-1----:R-:W-:Y:S01]  /*3640*/  FMUL R34, R12.reuse, R59 ;  /* 0x0000003b0c227220 */ /* 0x042fe20000400000 */
[----:B------:R-:W-:Y:S02]  /*3650*/  F2FP.BF16.F32.PACK_AB R59, R39, R38 ;  /* 0x00000026273b723e */ /* 0x000fe400000010ff */
[----:B------:R-:W-:Y:S01]  /*3660*/  F2FP.BF16.F32.PACK_AB R12, R12, R13 ;  /* 0x0000000d0c0c723e */ /* 0x000fe200000010ff */
[----:B------:R-:W-:-:S03]  /*3670*/  FMUL R34, R29, R34 ;  /* 0x000000221d227220 */ /* 0x000fc60000400000 */
[----:B------:R-:W1:Y:S01]  /*3680*/  MUFU.RCP R10, R10 ;  /* 0x0000000a000a7308 */ /* 0x000e620000001000 */
[----:B---3--:R-:W-:Y:S01]  /*3690*/  FMUL R9, R31, UR28 ;  /* 0x0000001c1f097c20 */ /* 0x008fe20008400000 */
[----:B------:R-:W-:Y:S01]  /*36a0*/  FADD R31, R19, 1 ;  /* 0x3f800000131f7421 */ /* 0x000fe20000000000 */
[----:B------:R-:W-:Y:S02]  /*36b0*/  FMUL R19, R35, UR28 ;  /* 0x0000001c23137c20 */ /* 0x000fe40008400000 */
[C---:B------:R-:W-:Y:S01]  /*36c0*/  FMUL R32, R9.reuse, R32 ;  /* 0x0000002009207220 */ /* 0x040fe20000400000 */
[----:B------:R-:W-:Y:S01]  /*36d0*/  F2FP.BF16.F32.PACK_AB R9, R9, R30 ;  /* 0x0000001e0909723e */ /* 0x000fe200000010ff */
[C---:B----4-:R-:W-:Y:S01]  /*36e0*/  FMUL R30, R14.reuse, R11 ;  /* 0x0000000b0e1e7220 */ /* 0x050fe20000400000 */
[----:B------:R-:W3:Y:S01]  /*36f0*/  MUFU.RCP R18, R18 ;  /* 0x0000001200127308 */ /* 0x000ee20000001000 */
[----:B-----5:R-:W-:Y:S01]  /*3700*/  FMUL R35, R13, R44 ;  /* 0x0000002c0d237220 */ /* 0x020fe20000400000 */
[----:B------:R-:W-:Y:S01]  /*3710*/  MOV R44, UR8 ;  /* 0x00000008002c7c02 */ /* 0x000fe20008000f00 */
[----:B------:R-:W-:Y:S01]  /*3720*/  FMUL R30, R27, R30 ;  /* 0x0000001e1b1e7220 */ /* 0x000fe20000400000 */
[----:B------:R-:W-:Y:S01]  /*3730*/  F2FP.BF16.F32.PACK_AB R14, R14, R15 ;  /* 0x0000000f0e0e723e */ /* 0x000fe200000010ff */
[----:B------:R-:W-:Y:S01]  /*3740*/  FMUL R35, R86, R35 ;  /* 0x0000002356237220 */ /* 0x000fe20000400000 */
[----:B------:R-:W-:-:S02]  /*3750*/  LEA R86, R44, R61, 0xd ;  /* 0x0000003d2c567211 */ /* 0x000fc400078e68ff */
[----:B------:R-:W4:Y:S01]  /*3760*/  MUFU.RCP R31, R31 ;  /* 0x0000001f001f7308 */ /* 0x000f220000001000 */
[----:B-1----:R-:W-:Y:S01]  /*3770*/  FMUL R11, R15, R10 ;  /* 0x0000000a0f0b7220 */ /* 0x002fe20000400000 */
[----:B------:R-:W-:Y:S02]  /*3780*/  F2FP.BF16.F32.PACK_AB R10, R27, R28 ;  /* 0x0000001c1b0a723e */ /* 0x000fe400000010ff */
[C---:B------:R-:W-:Y:S02]  /*3790*/  LEA R90, R44.reuse, R63, 0xd ;  /* 0x0000003f2c5a7211 */ /* 0x040fe400078e68ff */
[----:B------:R-:W-:Y:S02]  /*37a0*/  LEA R88, R44, R65, 0xd ;  /* 0x000000412c587211 */ /* 0x000fe400078e68ff */
[----:B------:R-:W-:Y:S01]  /*37b0*/  MOV R86, R86 ;  /* 0x0000005600567202 */ /* 0x000fe20000000f00 */
[----:B---3--:R-:W-:Y:S01]  /*37c0*/  FMUL R18, R47, R18 ;  /* 0x000000122f127220 */ /* 0x008fe20000400000 */
[----:B------:R-:W-:-:S02]  /*37d0*/  MOV R45, R90 ;  /* 0x0000005a002d7202 */ /* 0x000fc40000000f00 */
[----:B------:R-:W-:Y:S02]  /*37e0*/  MOV R27, R88 ;  /* 0x00000058001b7202 */ /* 0x000fe40000000f00 */
[----:B------:R-:W-:Y:S02]  /*37f0*/  F2FP.BF16.F32.PACK_AB R13, R43, R42 ;  /* 0x0000002a2b0d723e */ /* 0x000fe400000010ff */
[----:B------:R-:W-:Y:S01]  /*3800*/  F2FP.BF16.F32.PACK_AB R15, R47, R46 ;  /* 0x0000002e2f0f723e */ /* 0x000fe200000010ff */
[----:B----4-:R-:W-:Y:S01]  /*3810*/  FMUL R29, R46, R31 ;  /* 0x0000001f2e1d7220 */ /* 0x010fe20000400000 */
[----:B------:R-:W-:Y:S01]  /*3820*/  FMUL R31, R28, R11 ;  /* 0x0000000b1c1f7220 */ /* 0x000fe20000400000 */
[C---:B------:R-:W-:Y:S01]  /*3830*/  FMUL R28, R19.reuse, R18 ;  /* 0x00000012131c7220 */ /* 0x040fe20000400000 */
[----:B------:R-:W-:Y:S01]  /*3840*/  F2FP.BF16.F32.PACK_AB R11, R19, R72 ;  /* 0x00000048130b723e */ /* 0x000fe200000010ff */
[----:B------:R-:W-:Y:S01]  /*3850*/  FMUL R29, R72, R29 ;  /* 0x0000001d481d7220 */ /* 0x000fe20000400000 */
[----:B------:R-:W-:-:S02]  /*3860*/  LEA R18, R44, R64, 0xd ;  /* 0x000000402c127211 */ /* 0x000fc400078e68ff */
[----:B------:R-:W-:Y:S01]  /*3870*/  MOV R19, RZ ;  /* 0x000000ff00137202 */ /* 0x000fe20000000f00 */
[----:B------:R1:W-:Y:S01]  /*3880*/  STSM.16.M88.4 [R41], R8 ;  /* 0x0000000829007844 */ /* 0x0003e20000000200 */
[----:B--2---:R-:W-:Y:S02]  /*3890*/  F2FP.BF16.F32.PACK_AB R4, R78, R77 ;  /* 0x0000004d4e04723e */ /* 0x004fe400000010ff */
[----:B------:R-:W-:Y:S01]  /*38a0*/  MOV R44, R18 ;  /* 0x00000012002c7202 */ /* 0x000fe20000000f00 */
[----:B------:R2:W-:Y:S01]  /*38b0*/  STSM.16.M88.4 [R86], R48 ;  /* 0x0000003056007844 */ /* 0x0005e20000000200 */
[----:B------:R-:W-:Y:S02]  /*38c0*/  F2FP.BF16.F32.PACK_AB R5, R76, R75 ;  /* 0x0000004b4c05723e */ /* 0x000fe400000010ff */
[----:B------:R-:W-:Y:S01]  /*38d0*/  F2FP.BF16.F32.PACK_AB R6, R74, R73 ;  /* 0x000000494a06723e */ /* 0x000fe200000010ff */
[----:B------:R2:W-:Y:S01]  /*38e0*/  STSM.16.M88.4 [R45], R52 ;  /* 0x000000342d007844 */ /* 0x0005e20000000200 */
[----:B------:R-:W-:-:S02]  /*38f0*/  F2FP.BF16.F32.PACK_AB R7, R97, R98 ;  /* 0x000000626107723e */ /* 0x000fc400000010ff */
[----:B------:R-:W-:Y:S01]  /*3900*/  F2FP.BF16.F32.PACK_AB R18, R82, R81 ;  /* 0x000000515212723e */ /* 0x000fe200000010ff */
[----:B------:R2:W-:Y:S01]  /*3910*/  STSM.16.M88.4 [R44], R56 ;  /* 0x000000382c007844 */ /* 0x0005e20000000200 */
[----:B------:R-:W-:-:S03]  /*3920*/  F2FP.BF16.F32.PACK_AB R19, R80, R79 ;  /* 0x0000004f5013723e */ /* 0x000fc600000010ff */
[----:B------:R2:W-:Y:S04]  /*3930*/  STSM.16.M88.4 [R27], R12 ;  /* 0x0000000c1b007844 */ /* 0x0005e80000000200 */
[----:B------:R2:W-:Y:S04]  /*3940*/  STSM.16.M88.4 [R36], R4 ;  /* 0x0000000424007844 */ /* 0x0005e80000000200 */
[----:B------:R2:W-:Y:S04]  /*3950*/  STSM.16.M88.4 [R25], R16 ;  /* 0x0000001019007844 */ /* 0x0005e80000000200 */
[----:B------:R2:W-:Y:S01]  /*3960*/  STSM.16.M88.4 [R24], R20 ;  /* 0x0000001418007844 */ /* 0x0005e20000000200 */
[----:B-1----:R-:W-:-:S02]  /*3970*/  F2FP.BF16.F32.PACK_AB R8, R34, R35 ;  /* 0x000000232208723e */ /* 0x002fc400000010ff */
[----:B------:R-:W-:Y:S02]  /*3980*/  F2FP.BF16.F32.PACK_AB R9, R32, R33 ;  /* 0x000000212009723e */ /* 0x000fe400000010ff */
[----:B------:R-:W-:Y:S02]  /*3990*/  F2FP.BF16.F32.PACK_AB R10, R30, R31 ;  /* 0x0000001f1e0a723e */ /* 0x000fe400000010ff */
[----:B------:R-:W-:-:S05]  /*39a0*/  F2FP.BF16.F32.PACK_AB R11, R28, R29 ;  /* 0x0000001d1c0b723e */ /* 0x000fca00000010ff */
[----:B------:R2:W-:Y:S01]  /*39b0*/  STSM.16.M88.4 [R26], R8 ;  /* 0x000000081a007844 */ /* 0x0005e20000000200 */
[----:B------:R1:W-:Y:S06]  /*39c0*/  MEMBAR.ALL.CTA ;  /* 0x0000000000007992 */ /* 0x0003ec0000008000 */
[----:B-1----:R-:W1:Y:S02]  /*39d0*/  FENCE.VIEW.ASYNC.S ;  /* 0x00000000000073c6 */ /* 0x002e640000000000 */
[----:B-1----:R-:W-:Y:S06]  /*39e0*/  BAR.SYNC.DEFER_BLOCKING 0x1, 0x80 ;  /* 0x0042000000007b1d */ /* 0x002fec0000010000 */
[----:B------:R-:W-:Y:S05]  /*39f0*/  @P0 BRA `(.L_x_37) ;  /* 0x0000000000500947 */ /* 0x000fea0003800000 */
[----:B------:R-:W-:Y:S02]  /*3a00*/  USHF.L.U32 UR12, UR12, 0xc, URZ ;  /* 0x0000000c0c0c7899 */ /* 0x000fe400080006ff */
[----:B------:R-:W-:Y:S02]  /*3a10*/  USHF.L.U32 UR8, UR8, 0xc, URZ ;  /* 0x0000000c08087899 */ /* 0x000fe400080006ff */
[----:B------:R-:W-:Y:S02]  /*3a20*/  USHF.L.U32 UR4, UR4, 0xc, URZ ;  /* 0x0000000c04047899 */ /* 0x000fe400080006ff */
[----:B------:R-:W-:Y:S02]  /*3a30*/  UIADD3 UR12, UPT, UPT, UR12, UR12, URZ ;  /* 0x0000000c0c0c7290 */ /* 0x000fe4000fffe0ff */
[----:B------:R-:W-:Y:S02]  /*3a40*/  ULEA UR13, UR27, UR13, 0x8 ;  /* 0x0000000d1b0d7291 */ /* 0x000fe4000f8e40ff */
[----:B------:R-:W-:-:S02]  /*3a50*/  UIADD3 UR8, UPT, UPT, UR8, UR8, URZ ;  /* 0x0000000808087290 */ /* 0x000fc4000fffe0ff */
[----:B------:R-:W-:Y:S02]  /*3a60*/  ULEA UR5, UR27, UR5, 0x2 ;  /* 0x000000051b057291 */ /* 0x000fe4000f8e10ff */
[----:B------:R-:W-:Y:S02]  /*3a70*/  UIADD3 UR4, UPT, UPT, UR26, UR4, UR4 ;  /* 0x000000041a047290 */ /* 0x000fe4000fffe004 */
[----:B------:R-:W-:Y:S02]  /*3a80*/  UIADD3 UR12, UPT, UPT, UR12, 0x400, UR26 ;  /* 0x000004000c0c7890 */ /* 0x000fe4000fffe01a */
[----:B------:R-:W-:Y:S02]  /*3a90*/  UIADD3 UR9, UPT, UPT, UR13, 0x40, URZ ;  /* 0x000000400d097890 */ /* 0x000fe4000fffe0ff */
[----:B------:R-:W-:Y:S02]  /*3aa0*/  UIADD3 UR8, UPT, UPT, UR8, 0x400, UR26 ;  /* 0x0000040008087890 */ /* 0x000fe4000fffe01a */
[----:B------:R-:W-:-:S02]  /*3ab0*/  USHF.L.U32 UR5, UR5, 0x5, URZ ;  /* 0x0000000505057899 */ /* 0x000fc400080006ff */
[----:B------:R-:W-:Y:S01]  /*3ac0*/  UIADD3 UR4, UPT, UPT, UR4, 0x8400, URZ ;  /* 0x0000840004047890 */ /* 0x000fe2000fffe0ff */
[----:B------:R1:W-:Y:S01]  /*3ad0*/  UTMASTG.2D [UR12], [UR32], desc[URZ] ;  /* 0x0000ff0c200073b5 */ /* 0x0003e20008009000 */
[----:B------:R-:W-:Y:S01]  /*3ae0*/  UMOV UR10, UR14 ;  /* 0x0000000e000a7c82 */ /* 0x000fe20008000000 */
[----:B------:R-:W-:Y:S02]  /*3af0*/  UMOV UR6, UR14 ;  /* 0x0000000e00067c82 */ /* 0x000fe40008000000 */
[----:B------:R1:W-:Y:S04]  /*3b00*/  UTMASTG.2D [UR8], [UR32], desc[URZ] ;  /* 0x0000ff08200073b5 */ /* 0x0003e80008009000 */
[----:B------:R1:W-:Y:S01]  /*3b10*/  UTMASTG.2D [UR4], [UR30], desc[URZ] ;  /* 0x0000ff041e0073b5 */ /* 0x0003e20008009000 */
[----:B------:R0:W-:Y:S01]  /*3b20*/  UTMACMDFLUSH ;  /* 0x00000000000079b7 */ /* 0x0001e20000000000 */
[----:B-1----:R-:W-:-:S04]  /*3b30*/  DEPBAR.LE SB0, 0x3 ;  /* 0x000080c00000791a */ /* 0x002fc80000000000 */
.L_x_37:
[----:B------:R-:W-:Y:S01]  /*3b40*/  BAR.SYNC.DEFER_BLOCKING 0x1, 0x80 ;  /* 0x0042000000007b1d */ /* 0x000fe20000010000 */
[----:B------:R-:W-:Y:S02]  /*3b50*/  UPLOP3.LUT UP0, UPT, UPT, UPT, UP1, 0x80, 0x8 ;  /* 0x000000000008789c */ /* 0x000fe40003f0f010 */
[----:B------:R-:W-:-:S03]  /*3b60*/  UPLOP3.LUT UP1, UPT, UPT, UPT, UPT, 0x40, 0x4 ;  /* 0x000000000004789c */ /* 0x000fc60003f2e870 */
[----:B------:R-:W-:-:S04]  /*3b70*/  UMOV UR5, 0x2 ;  /* 0x0000000200057882 */ /* 0x000fc80000000000 */
[----:B------:R-:W-:Y:S05]  /*3b80*/  BRA.U UP0, `(.L_x_38) ;  /* 0xffffffe500bc7547 */ /* 0x000fea000b83ffff */
[----:B------:R-:W1:Y:S01]  /*3b90*/  LDCU.64 UR4, c[0x0][0x5c0] ;  /* 0x0000b800ff0477ac */ /* 0x000e620008000a00 */
[----:B------:R-:W-:Y:S01]  /*3ba0*/  ULEA.HI.SX32 UR23, UR22, UR23, 0x1e ;  /* 0x0000001716177291 */ /* 0x000fe2000f8ff2ff */
[----:B------:R-:W-:-:S03]  /*3bb0*/  ELECT P0, URZ, PT ;  /* 0x0000000000ff782f */ /* 0x000fc60003800000 */
[----:B------:R-:W-:Y:S02]  /*3bc0*/  UISETP.GE.AND UP0, UPT, UR23, 0x100, UPT ;  /* 0x000001001700788c */ /* 0x000fe4000bf06270 */
[----:B------:R-:W-:Y:S02]  /*3bd0*/  UIADD3 UR21, UPT, UPT, UR21, 0x1, URZ ;  /* 0x0000000115157890 */ /* 0x000fe4000fffe0ff */
[----:B-1----:R-:W-:-:S06]  /*3be0*/  UIMAD.WIDE.U32 UR8, UR23, UR5, URZ ;  /* 0x00000005170872a5 */ /* 0x002fcc000f8e00ff */
[----:B--2---:R-:W-:Y:S01]  /*3bf0*/  @P0 IMAD.MOV.U32 R5, RZ, RZ, 0x1 ;  /* 0x00000001ff050424 */ /* 0x004fe200078e00ff */
[----:B------:R-:W1:Y:S03]  /*3c00*/  LDCU UR5, c[0x0][0x5d0] ;  /* 0x0000ba00ff0577ac */ /* 0x000e660008000800 */
[----:B------:R2:W-:Y:S01]  /*3c10*/  @P0 SYNCS.ARRIVE.TRANS64.ART0 RZ, [R0+URZ+0x50], R5 ;  /* 0x0000500500ff09a7 */ /* 0x0005e200085000ff */
[----:B------:R-:W-:-:S04]  /*3c20*/  UIADD3 UR6, UPT, UPT, UR23, -UR9, URZ ;  /* 0x8000000917067290 */ /* 0x000fc8000fffe0ff */
[----:B------:R-:W-:-:S04]  /*3c30*/  USHF.R.U32.HI UR6, URZ, UR20, UR6 ;  /* 0x00000014ff067299 */ /* 0x000fc80008011606 */
[----:B------:R-:W-:-:S04]  /*3c40*/  UIADD3 UR6, UPT, UPT, UR9, UR6, URZ ;  /* 0x0000000609067290 */ /* 0x000fc8000fffe0ff */
[----:B------:R-:W-:-:S04]  /*3c50*/  USHF.R.U32.HI UR14, URZ, UR19, UR6 ;  /* 0x00000013ff0e7299 */ /* 0x000fc80008011606 */
[----:B------:R-:W-:-:S04]  /*3c60*/  UIADD3 UR14, UPT, UPT, -UR14, URZ, URZ ;  /* 0x000000ff0e0e7290 */ /* 0x000fc8000fffe1ff */
[----:B------:R-:W-:Y:S01]  /*3c70*/  UIMAD UR14, UR4, UR14, UR23 ;  /* 0x0000000e040e72a4 */ /* 0x000fe2000f8e0217 */
[----:B--2---:R-:W-:-:S03]  /*3c80*/  VIADD R0, R3, 0x1 ;  /* 0x0000000103007836 */ /* 0x004fc60000000000 */
[----:B-1----:R-:W-:Y:S01]  /*3c90*/  UIMAD.WIDE.U32 UR8, UR14, UR5, URZ ;  /* 0x000000050e0872a5 */ /* 0x002fe2000f8e00ff */
[----:B------:R-:W1:Y:S01]  /*3ca0*/  LDCU.64 UR4, c[0x0][0x5d8] ;  /* 0x0000bb00ff0477ac */ /* 0x000e620008000a00 */
[----:B------:R-:W-:Y:S02]  /*3cb0*/  ISETP.NE.AND P0, PT, R0, 0x2, PT ;  /* 0x000000020000780c */ /* 0x000fe40003f05270 */
[----:B------:R-:W-:Y:S02]  /*3cc0*/  UIADD3 UR6, UPT, UPT, UR14, -UR9, URZ ;  /* 0x800000090e067290 */ /* 0x000fe4000fffe0ff */
[----:B------:R-:W-:Y:S02]  /*3cd0*/  SEL R3, RZ, 0x1, P0 ;  /* 0x00000001ff037807 */ /* 0x000fe40000000000 */
[----:B------:R-:W-:Y:S02]  /*3ce0*/  USHF.R.U32.HI UR6, URZ, UR18, UR6 ;  /* 0x00000012ff067299 */ /* 0x000fe40008011606 */
[----:B------:R-:W-:-:S02]  /*3cf0*/  LOP3.LUT R60, R60, R3, RZ, 0x3c, !PT ;  /* 0x000000033c3c7212 */ /* 0x000fc400078e3cff */
[----:B------:R-:W-:Y:S01]  /*3d00*/  UIADD3 UR6, UPT, UPT, UR9, UR6, URZ ;  /* 0x0000000609067290 */ /* 0x000fe2000fffe0ff */
[----:B------:R-:W-:-:S03]  /*3d10*/  SEL R3, R0, RZ, P0 ;  /* 0x000000ff00037207 */ /* 0x000fc60000000000 */
[----:B------:R-:W-:-:S04]  /*3d20*/  USHF.R.U32.HI UR6, URZ, UR17, UR6 ;  /* 0x00000011ff067299 */ /* 0x000fc80008011606 */
[----:B-1----:R-:W-:Y:S01]  /*3d30*/  UIMAD.WIDE.U32 UR8, UR6, UR5, URZ ;  /* 0x00000005060872a5 */ /* 0x002fe2000f8e00ff */
[----:B------:R-:W1:Y:S03]  /*3d40*/  LDCU UR5, c[0x0][0x5cc] ;  /* 0x0000b980ff0577ac */ /* 0x000e660008000800 */
[----:B------:R-:W-:-:S04]  /*3d50*/  UIADD3 UR8, UPT, UPT, UR6, -UR9, URZ ;  /* 0x8000000906087290 */ /* 0x000fc8000fffe0ff */
[----:B------:R-:W-:-:S04]  /*3d60*/  USHF.R.U32.HI UR8, URZ, UR16, UR8 ;  /* 0x00000010ff087299 */ /* 0x000fc80008011608 */
[----:B------:R-:W-:-:S04]  /*3d70*/  UIADD3 UR8, UPT, UPT, UR9, UR8, URZ ;  /* 0x0000000809087290 */ /* 0x000fc8000fffe0ff */
[----:B------:R-:W-:-:S04]  /*3d80*/  USHF.R.U32.HI UR8, URZ, UR15, UR8 ;  /* 0x0000000fff087299 */ /* 0x000fc80008011608 */
[----:B------:R-:W-:-:S04]  /*3d90*/  UIADD3 UR8, UPT, UPT, -UR8, URZ, URZ ;  /* 0x000000ff08087290 */ /* 0x000fc8000fffe1ff */
[----:B------:R-:W-:Y:S02]  /*3da0*/  UIMAD UR4, UR4, UR8, UR6 ;  /* 0x00000008040472a4 */ /* 0x000fe4000f8e0206 */
[----:B------:R-:W-:-:S04]  /*3db0*/  UIADD3 UR6, UPT, UPT, -UR6, URZ, URZ ;  /* 0x000000ff06067290 */ /* 0x000fc8000fffe1ff */
[----:B-1----:R-:W-:Y:S01]  /*3dc0*/  UIMAD UR14, UR5, UR6, UR14 ;  /* 0x00000006050e72a4 */ /* 0x002fe2000f8e020e */
[----:B------:R-:W-:Y:S11]  /*3dd0*/  BRA.U !UP0, `(.L_x_39) ;  /* 0xffffffe108d07547 */ /* 0x000ff6000b83ffff */
.L_x_35:
[----:B------:R-:W-:-:S13]  /*3de0*/  ISETP.NE.AND P0, PT, R71, RZ, PT ;  /* 0x000000ff4700720c */ /* 0x000fda0003f05270 */
[----:B------:R-:W-:Y:S05]  /*3df0*/  @P0 BRA `(.L_x_40) ;  /* 0x00000000001c0947 */ /* 0x000fea0003800000 */
[----:B------:R-:W3:Y:S01]  /*3e00*/  S2UR UR4, SR_CgaCtaId ;  /* 0x00000000000479c3 */ /* 0x000ee20000008800 */
[----:B------:R-:W-:Y:S02]  /*3e10*/  ELECT P1, URZ, PT ;  /* 0x0000000000ff782f */ /* 0x000fe40003820000 */
[----:B------:R-:W-:Y:S01]  /*3e20*/  MOV R0, 0x1 ;  /* 0x0000000100007802 */ /* 0x000fe20000000f00 */
[----:B------:R-:W-:-:S04]  /*3e30*/  UMOV UR5, 0x40 ;  /* 0x0000004000057882 */ /* 0x000fc80000000000 */
[----:B------:R-:W-:Y:S01]  /*3e40*/  UVIRTCOUNT.DEALLOC.SMPOOL 0x80 ;  /* 0x000000800000784c */ /* 0x000fe20000000000 */
[----:B---3--:R-:W-:-:S09]  /*3e50*/  ULEA UR4, UR4, UR5, 0x18 ;  /* 0x0000000504047291 */ /* 0x008fd2000f8ec0ff */
[----:B------:R3:W-:Y:S03]  /*3e60*/  @P1 STS.U8 [UR4], R0 ;  /* 0x00000000ff001988 */ /* 0x0007e60008000004 */
.L_x_40:
[----:B------:R-:W-:Y:S06]  /*3e70*/  BAR.SYNC.DEFER_BLOCKING 0x1, 0x80 ;  /* 0x0042000000007b1d */ /* 0x000fec0000010000 */
[----:B------:R-:W-:Y:S05]  /*3e80*/  @P0 BRA `(.L_x_41) ;  /* 0x0000000000a00947 */ /* 0x000fea0003800000 */
[----:B------:R-:W4:Y:S01]  /*3e90*/  S2UR UR5, SR_CgaCtaId ;  /* 0x00000000000579c3 */ /* 0x000f220000008800 */
[----:B------:R-:W-:Y:S01]  /*3ea0*/  NOP ;  /* 0x0000000000007918 */ /* 0x000fe20000000000 */
[----:B------:R-:W-:Y:S01]  /*3eb0*/  UMOV UR4, 0x50 ;  /* 0x0000005000047882 */ /* 0x000fe20000000000 */
[----:B--2---:R-:W-:Y:S01]  /*3ec0*/  LOP3.LUT R4, R70, 0xffff, RZ, 0xc0, !PT ;  /* 0x0000ffff46047812 */ /* 0x004fe200078ec0ff */
[----:B------:R-:W-:Y:S02]  /*3ed0*/  IMAD.MOV.U32 R3, RZ, RZ, 0xff ;  /* 0x000000ffff037424 */ /* 0x000fe400078e00ff */
[----:B-1----:R-:W-:Y:S01]  /*3ee0*/  IMAD.MOV.U32 R2, RZ, RZ, 0x1 ;  /* 0x00000001ff027424 */ /* 0x002fe200078e00ff */
[----:B------:R-:W-:-:S04]  /*3ef0*/  SHF.R.U32.HI R4, RZ, 0x5, R4 ;  /* 0x00000005ff047819 */ /* 0x000fc80000011604 */
[----:B------:R-:W-:Y:S01]  /*3f00*/  SHF.L.U32 R3, R3, R4, RZ ;  /* 0x0000000403037219 */ /* 0x000fe200000006ff */
[----:B------:R-:W-:-:S05]  /*3f10*/  VIADD R5, R4, 0x10 ;  /* 0x0000001004057836 */ /* 0x000fca0000000000 */
[----:B------:R-:W-:Y:S01]  /*3f20*/  SHF.L.U32 R2, R2, R5, RZ ;  /* 0x0000000502027219 */ /* 0x000fe200000006ff */
[----:B----4-:R-:W-:-:S03]  /*3f30*/  ULEA UR5, UR5, UR4, 0x18 ;  /* 0x0000000405057291 */ /* 0x010fc6000f8ec0ff */
[----:B------:R-:W-:-:S04]  /*3f40*/  LOP3.LUT R5, R2, R3, RZ, 0xfc, !PT ;  /* 0x0000000302057212 */ /* 0x000fc800078efcff */
[C---:B------:R-:W-:Y:S02]  /*3f50*/  LOP3.LUT R3, R5.reuse, 0xffff, RZ, 0xc0, !PT ;  /* 0x0000ffff05037812 */ /* 0x040fe400078ec0ff */
[----:B---3--:R-:W1:Y:S02]  /*3f60*/  LDS R0, [UR5] ;  /* 0x00000005ff007984 */ /* 0x008e640008000800 */
[----:B-1----:R-:W-:-:S04]  /*3f70*/  LOP3.LUT R2, R5, 0xffff, R0, 0x80, !PT ;  /* 0x0000ffff05027812 */ /* 0x002fc800078e8000 */
[----:B------:R-:W-:-:S13]  /*3f80*/  ISETP.NE.AND P0, PT, R2, R3, PT ;  /* 0x000000030200720c */ /* 0x000fda0003f05270 */
[----:B------:R-:W-:Y:S05]  /*3f90*/  @P0 BRA `(.L_x_42) ;  /* 0x0000000000500947 */ /* 0x000fea0003800000 */
[----:B------:R-:W-:Y:S02]  /*3fa0*/  SHF.R.U32.HI R0, RZ, 0x10, R0 ;  /* 0x00000010ff007819 */ /* 0x000fe40000011600 */
[----:B------:R-:W-:-:S04]  /*3fb0*/  SHF.R.U32.HI R3, RZ, 0x10, R5 ;  /* 0x00000010ff037819 */ /* 0x000fc80000011605 */
[----:B------:R-:W-:-:S04]  /*3fc0*/  LOP3.LUT R0, R0, R3, RZ, 0xc0, !PT ;  /* 0x0000000300007212 */ /* 0x000fc800078ec0ff */
[----:B------:R-:W-:-:S13]  /*3fd0*/  ISETP.NE.AND P0, PT, R0, R3, PT ;  /* 0x000000030000720c */ /* 0x000fda0003f05270 */
[----:B------:R-:W-:Y:S05]  /*3fe0*/  @P0 BRA `(.L_x_43) ;  /* 0x0000000000300947 */ /* 0x000fea0003800000 */
[----:B------:R-:W-:Y:S01]  /*3ff0*/  R2UR UR7, R5 ;  /* 0x00000000050772ca */ /* 0x000fe200000e0000 */
[----:B------:R-:W1:Y:S01]  /*4000*/  S2R R2, SR_LANEID ;  /* 0x0000000000027919 */ /* 0x000e620000000000 */
[----:B------:R-:W-:Y:S02]  /*4010*/  VOTEU.ANY UR6, UPT, PT ;  /* 0x0000000000067886 */ /* 0x000fe400038e0100 */
[----:B------:R-:W-:-:S09]  /*4020*/  UFLO.U32 UR6, UR6 ;  /* 0x00000006000672bd */ /* 0x000fd200080e0000 */
[----:B------:R-:W-:-:S06]  /*4030*/  ULOP3.LUT UR7, URZ, UR7, URZ, 0x33, !UPT ;  /* 0x00000007ff077292 */ /* 0x000fcc000f8e33ff */
[----:B------:R-:W-:-:S04]  /*4040*/  IMAD.U32 R0, RZ, RZ, UR7 ;  /* 0x00000007ff007e24 */ /* 0x000fc8000f8e00ff */
[----:B------:R-:W2:Y:S02]  /*4050*/  REDUX UR4, R0 ;  /* 0x00000000000473c4 */ /* 0x000ea40000000000 */
[----:B------:R3:W-:Y:S01]  /*4060*/  UTCATOMSWS.AND URZ, UR7 ;  /* 0x0000000700ff79e3 */ /* 0x0007e20008000000 */
[----:B-1----:R-:W-:Y:S01]  /*4070*/  ISETP.EQ.U32.AND P0, PT, R2, UR6, PT ;  /* 0x0000000602007c0c */ /* 0x002fe2000bf02070 */
[----:B--2---:R-:W-:-:S12]  /*4080*/  IMAD.U32 R2, RZ, RZ, UR4 ;  /* 0x00000004ff027e24 */ /* 0x004fd8000f8e00ff */
[----:B------:R3:W-:Y:S01]  /*4090*/  @P0 ATOMS.AND RZ, [UR5], R2 ;  /* 0x00000002ffff098c */ /* 0x0007e2000a800005 */
[----:B------:R-:W-:Y:S05]  /*40a0*/  BRA `(.L_x_44) ;  /* 0x0000000000147947 */ /* 0x000fea0003800000 */
.L_x_43:
[----:B------:R-:W-:Y:S02]  /*40b0*/  MOV R2, 0x40d0 ;  /* 0x000040d000027802 */ /* 0x000fe40000000f00 */
[----:B------:R-:W-:Y:S05]  /*40c0*/  CALL.REL.NOINC `($__internal_0_$__cuda_sm10x_tcgen05_guardrail_trap_col_being_dealloced_not_returned_by_alloc) ;  /* 0x0000000000c47944 */ /* 0x000fea0003c00000 */
[----:B------:R-:W-:Y:S05]  /*40d0*/  BRA `(.L_x_44) ;  /* 0x0000000000087947 */ /* 0x000fea0003800000 */
.L_x_42:
[----:B------:R-:W-:Y:S02]  /*40e0*/  MOV R2, 0x4100 ;  /* 0x0000410000027802 */ /* 0x000fe40000000f00 */
[----:B------:R-:W-:Y:S05]  /*40f0*/  CALL.REL.NOINC `($__internal_2_$__cuda_sm10x_tcgen05_guardrail_trap_unallocated_columns_being_dealloced) ;  /* 0x0000000000d07944 */ /* 0x000fea0003c00000 */
.L_x_44:
[----:B------:R-:W-:Y:S01]  /*4100*/  NOP ;  /* 0x0000000000007918 */ /* 0x000fe20000000000 */
.L_x_41:
[----:B------:R-:W-:-:S04]  /*4110*/  DEPBAR.LE SB0, 0x0 ;  /* 0x000080000000791a */ /* 0x000fc80000000000 */
[----:B---3--:R-:W-:Y:S05]  /*4120*/  EXIT ;  /* 0x000000000000794d */ /* 0x008fea0003800000 */
.L_x_18:
[----:B------:R-:W-:Y:S02]  /*4130*/  MOV R6, UR5 ;  /* 0x0000000500067c02 */ /* 0x000fe40008000f00 */
[----:B------:R-:W-:Y:S02]  /*4140*/  MOV R7, UR5 ;  /* 0x0000000500077c02 */ /* 0x000fe40008000f00 */
[----:B------:R-:W-:-:S07]  /*4150*/  MOV R0, UR9 ;  /* 0x0000000900007c02 */ /* 0x000fce0008000f00 */
.L_x_45:
[----:B-1----:R1:W2:Y:S02]  /*4160*/  SYNCS.PHASECHK.TRANS64.TRYWAIT P0, [R0+URZ+0x20], R7 ;  /* 0x00002007000075a7 */ /* 0x0022a400080011ff */
[----:B--2---:R-:W-:Y:S05]  /*4170*/  @!P0 NANOSLEEP.SYNCS 0x989680 ;  /* 0x009896800000895d */ /* 0x004fea0003900000 */
[----:B------:R-:W2:Y:S02]  /*4180*/  @!P0 SYNCS.PHASECHK.TRANS64 P0, [R0+URZ+0x20], R7 ;  /* 0x00002007000085a7 */ /* 0x000ea400080010ff */
[----:B--2---:R-:W-:Y:S05]  /*4190*/  @!P0 BRA `(.L_x_45) ;  /* 0xfffffffc00f08947 */ /* 0x004fea000383ffff */
[----:B------:R-:W-:Y:S05]  /*41a0*/  BRA `(.L_x_17) ;  /* 0xffffffc800a87947 */ /* 0x000fea000383ffff */
.L_x_21:
[----:B------:R-:W-:Y:S02]  /*41b0*/  MOV R2, UR5 ;  /* 0x0000000500027c02 */ /* 0x000fe40008000f00 */
[----:B------:R-:W-:Y:S02]  /*41c0*/  MOV R3, UR5 ;  /* 0x0000000500037c02 */ /* 0x000fe40008000f00 */
[----:B------:R-:W-:-:S07]  /*41d0*/  MOV R0, UR4 ;  /* 0x0000000400007c02 */ /* 0x000fce0008000f00 */
.L_x_46:
[----:B-1----:R1:W5:Y:S02]  /*41e0*/  SYNCS.PHASECHK.TRANS64.TRYWAIT P0, [R0+URZ+0x20], R3 ;  /* 0x00002003000075a7 */ /* 0x00236400080011ff */
[----:B-----5:R-:W-:Y:S05]  /*41f0*/  @!P0 NANOSLEEP.SYNCS 0x989680 ;  /* 0x009896800000895d */ /* 0x020fea0003900000 */
[----:B------:R-:W5:Y:S02]  /*4200*/  @!P0 SYNCS.PHASECHK.TRANS64 P0, [R0+URZ+0x20], R3 ;  /* 0x00002003000085a7 */ /* 0x000f6400080010ff */
[----:B-----5:R-:W-:Y:S05]  /*4210*/  @!P0 BRA `(.L_x_46) ;  /* 0xfffffffc00f08947 */ /* 0x020fea000383ffff */
[----:B------:R-:W-:Y:S05]  /*4220*/  BRA `(.L_x_47) ;  /* 0xffffffcc00907947 */ /* 0x000fea000383ffff */
.L_x_24:
[----:B------:R-:W-:Y:S02]  /*4230*/  MOV R0, UR7 ;  /* 0x0000000700007c02 */ /* 0x000fe40008000f00 */
[----:B------:R-:W-:-:S07]  /*4240*/  MOV R3, R2 ;  /* 0x0000000200037202 */ /* 0x000fce0000000f00 */
.L_x_48:
[----:B-1----:R1:W4:Y:S02]  /*4250*/  SYNCS.PHASECHK.TRANS64.TRYWAIT P0, [R0+URZ+0x50], R3 ;  /* 0x00005003000075a7 */ /* 0x00232400080011ff */
[----:B----4-:R-:W-:Y:S05]  /*4260*/  @!P0 NANOSLEEP.SYNCS 0x989680 ;  /* 0x009896800000895d */ /* 0x010fea0003900000 */
[----:B------:R-:W4:Y:S02]  /*4270*/  @!P0 SYNCS.PHASECHK.TRANS64 P0, [R0+URZ+0x50], R3 ;  /* 0x00005003000085a7 */ /* 0x000f2400080010ff */
[----:B----4-:R-:W-:Y:S05]  /*4280*/  @!P0 BRA `(.L_x_48) ;  /* 0xfffffffc00f08947 */ /* 0x010fea000383ffff */
[----:B------:R-:W-:Y:S05]  /*4290*/  BRA `(.L_x_49) ;  /* 0xffffffd000687947 */ /* 0x000fea000383ffff */
.L_x_26:
[----:B------:R-:W-:Y:S02]  /*42a0*/  MOV R2, UR13 ;  /* 0x0000000d00027c02 */ /* 0x000fe40008000f00 */
[----:B------:R-:W-:Y:S02]  /*42b0*/  MOV R3, UR13 ;  /* 0x0000000d00037c02 */ /* 0x000fe40008000f00 */
[----:B------:R-:W-:Y:S07]  /*42c0*/  MOV R0, UR5 ;  /* 0x0000000500007c02 */ /* 0x000fee0008000f00 */
.L_x_50:
[----:B-1----:R1:W4:Y:S02]  /*42d0*/  SYNCS.PHASECHK.TRANS64.TRYWAIT P1, [R0+URZ], R3 ;  /* 0x00000003000075a7 */ /* 0x00232400080211ff */
[----:B----4-:R-:W-:Y:S05]  /*42e0*/  @!P1 NANOSLEEP.SYNCS 0x989680 ;  /* 0x009896800000995d */ /* 0x010fea0003900000 */
[----:B------:R-:W4:Y:S02]  /*42f0*/  @!P1 SYNCS.PHASECHK.TRANS64 P1, [R0+URZ], R3 ;  /* 0x00000003000095a7 */ /* 0x000f2400080210ff */
[----:B----4-:R-:W-:Y:S05]  /*4300*/  @!P1 BRA `(.L_x_50) ;  /* 0xfffffffc00f09947 */ /* 0x010fea000383ffff */
[----:B------:R-:W-:Y:S05]  /*4310*/  BRA `(.L_x_25) ;  /* 0xffffffd000ac7947 */ /* 0x000fea000383ffff */
.L_x_29:
[----:B------:R-:W-:-:S07]  /*4320*/  MOV R3, R2 ;  /* 0x0000000200037202 */ /* 0x000fce0000000f00 */
.L_x_51:
[----:B-1----:R1:W4:Y:S02]  /*4330*/  SYNCS.PHASECHK.TRANS64.TRYWAIT P0, [R0+URZ+0x50], R3 ;  /* 0x00005003000075a7 */ /* 0x00232400080011ff */
[----:B----4-:R-:W-:Y:S05]  /*4340*/  @!P0 NANOSLEEP.SYNCS 0x989680 ;  /* 0x009896800000895d */ /* 0x010fea0003900000 */
[----:B------:R-:W4:Y:S02]  /*4350*/  @!P0 SYNCS.PHASECHK.TRANS64 P0, [R0+URZ+0x50], R3 ;  /* 0x00005003000085a7 */ /* 0x000f2400080010ff */
[----:B----4-:R-:W-:Y:S05]  /*4360*/  @!P0 BRA `(.L_x_51) ;  /* 0xfffffffc00f08947 */ /* 0x010fea000383ffff */
[----:B------:R-:W-:Y:S05]  /*4370*/  BRA `(.L_x_22) ;  /* 0xffffffd400587947 */ /* 0x000fea000383ffff */
.L_x_36:
[----:B------:R-:W-:-:S07]  /*4380*/  MOV R4, R5 ;  /* 0x0000000500047202 */ /* 0x000fce0000000f00 */
.L_x_52:
[----:B-1----:R1:W2:Y:S02]  /*4390*/  SYNCS.PHASECHK.TRANS64.TRYWAIT P1, [R0+URZ+0x40], R5 ;  /* 0x00004005000075a7 */ /* 0x0022a400080211ff */
[----:B--2---:R-:W-:Y:S05]  /*43a0*/  @!P1 NANOSLEEP.SYNCS 0x989680 ;  /* 0x009896800000995d */ /* 0x004fea0003900000 */
[----:B------:R-:W2:Y:S02]  /*43b0*/  @!P1 SYNCS.PHASECHK.TRANS64 P1, [R0+URZ+0x40], R5 ;  /* 0x00004005000095a7 */ /* 0x000ea400080210ff */
[----:B--2---:R-:W-:Y:S05]  /*43c0*/  @!P1 BRA `(.L_x_52) ;  /* 0xfffffffc00f09947 */ /* 0x004fea000383ffff */
[----:B------:R-:W-:Y:S05]  /*43d0*/  BRA `(.L_x_53) ;  /* 0xffffffdc00a07947 */ /* 0x000fea000383ffff */
        .weak           $__internal_0_$__cuda_sm10x_tcgen05_guardrail_trap_col_being_dealloced_not_returned_by_alloc
        .type           $__internal_0_$__cuda_sm10x_tcgen05_guardrail_trap_col_being_dealloced_not_returned_by_alloc,@function
        .size           $__internal_0_$__cuda_sm10x_tcgen05_guardrail_trap_col_being_dealloced_not_returned_by_alloc,($__internal_1_$__cuda_sm10x_tcgen05_guardrail_trap_phase_invalid_during_alloc - $__internal_0_$__cuda_sm10x_tcgen05_guardrail_trap_col_being_dealloced_not_returned_by_alloc)
$__internal_0_$__cuda_sm10x_tcgen05_guardrail_trap_col_being_dealloced_not_returned_by_alloc:
[----:B------:R-:W-:Y:S05]  /*43e0*/  BPT.TRAP 0x1 ;  /* 0x000000040000795c */ /* 0x000fea0000300000 */
[----:B------:R-:W-:-:S04]  /*43f0*/  HFMA2 R3, -RZ, RZ, 0, 0 ;  /* 0x00000000ff037431 */ /* 0x000fc800000001ff */
[----:B------:R-:W-:Y:S05]  /*4400*/  RET.REL.NODEC R2 `(kernel_cutlass_kernel_cudnngemm_swigludense_gemm_persistent_swigluPersistentDenseGemmKernel_object_at__TiledMMA_ThrLayoutVMNK11110000_PermutationMNK____MMAAtom_ThrID10_ShapeMNK6425632_TVL_0) ;  /* 0xffffffb802fc7950 */ /* 0x000fea0003c3ffff */
        .weak           $__internal_1_$__cuda_sm10x_tcgen05_guardrail_trap_phase_invalid_during_alloc
        .type           $__internal_1_$__cuda_sm10x_tcgen05_guardrail_trap_phase_invalid_during_alloc,@function
        .size           $__internal_1_$__cuda_sm10x_tcgen05_guardrail_trap_phase_invalid_during_alloc,($__internal_2_$__cuda_sm10x_tcgen05_guardrail_trap_unallocated_columns_being_dealloced - $__internal_1_$__cuda_sm10x_tcgen05_guardrail_trap_phase_invalid_during_alloc)
$__internal_1_$__cuda_sm10x_tcgen05_guardrail_trap_phase_invalid_during_alloc:
[----:B------:R-:W-:Y:S05]  /*4410*/  BPT.TRAP 0x1 ;  /* 0x000000040000795c */ /* 0x000fea0000300000 */
[----:B------:R-:W-:-:S04]  /*4420*/  MOV R3, 0x0 ;  /* 0x0000000000037802 */ /* 0x000fc80000000f00 */
[----:B------:R-:W-:Y:S05]  /*4430*/  RET.REL.NODEC R2 `(kernel_cutlass_kernel_cudnngemm_swigludense_gemm_persistent_swigluPersistentDenseGemmKernel_object_at__TiledMMA_ThrLayoutVMNK11110000_PermutationMNK____MMAAtom_ThrID10_ShapeMNK6425632_TVL_0) ;  /* 0xffffffb802f07950 */ /* 0x000fea0003c3ffff */
        .weak           $__internal_2_$__cuda_sm10x_tcgen05_guardrail_trap_unallocated_columns_being_dealloced
        .type           $__internal_2_$__cuda_sm10x_tcgen05_guardrail_trap_unallocated_columns_being_dealloced,@function
        .size           $__internal_2_$__cuda_sm10x_tcgen05_guardrail_trap_unallocated_columns_being_dealloced,(.L_x_57 - $__internal_2_$__cuda_sm10x_tcgen05_guardrail_trap_unallocated_columns_being_dealloced)
$__internal_2_$__cuda_sm10x_tcgen05_guardrail_trap_unallocated_columns_being_dealloced:
[----:B------:R-:W-:Y:S05]  /*4440*/  BPT.TRAP 0x1 ;  /* 0x000000040000795c */ /* 0x000fea0000300000 */
[----:B------:R-:W-:-:S04]  /*4450*/  HFMA2 R3, -RZ, RZ, 0, 0 ;  /* 0x00000000ff037431 */ /* 0x000fc800000001ff */
[----:B------:R-:W-:Y:S05]  /*4460*/  RET.REL.NODEC R2 `(kernel_cutlass_kernel_cudnngemm_swigludense_gemm_persistent_swigluPersistentDenseGemmKernel_object_at__TiledMMA_ThrLayoutVMNK11110000_PermutationMNK____MMAAtom_ThrID10_ShapeMNK6425632_TVL_0) ;  /* 0xffffffb802e47950 */ /* 0x000fea0003c3ffff */
.L_x_54:
[----:B------:R-:W-:-:S00]  /*4470*/  BRA `(.L_x_54) ;  /* 0xfffffffc00fc7947 */ /* 0x000fc0000383ffff */
[----:B------:R-:W-:-:S00]  /*4480*/  NOP ;  /* 0x0000000000007918 */ /* 0x000fc00000000000 */
[----:B------:R-:W-:-:S00]  /*4490*/  NOP ;  /* 0x0000000000007918 */ /* 0x000fc00000000000 */
[----:B------:R-:W-:-:S00]  /*44a0*/  NOP ;  /* 0x0000000000007918 */ /* 0x000fc00000000000 */
[----:B------:R-:W-:-:S00]  /*44b0*/  NOP ;  /* 0x0000000000007918 */ /* 0x000fc00000000000 */
[----:B------:R-:W-:-:S00]  /*44c0*/  NOP ;  /* 0x0000000000007918 */ /* 0x000fc00000000000 */
[----:B------:R-:W-:-:S00]  /*44d0*/  NOP ;  /* 0x0000000000007918 */ /* 0x000fc00000000000 */
[----:B------:R-:W-:-:S00]  /*44e0*/  NOP ;  /* 0x0000000000007918 */ /* 0x000fc00000000000 */
[----:B------:R-:W-:-:S00]  /*44f0*/  NOP ;  /* 0x0000000000007918 */ /* 0x000fc00000000000 */
.L_x_57:


//--------------------- .nv.shared.kernel_cutlass_kernel_cudnngemm_swigludense_gemm_persistent_swigluPersistentDenseGemmKernel_object_at__TiledMMA_ThrLayoutVMNK11110000_PermutationMNK____MMAAtom_ThrID10_ShapeMNK6425632_TVL_0 --------------------------
	.section	.nv.shared.kernel_cutlass_kernel_cudnngemm_swigludense_gemm_persistent_swigluPersistentDenseGemmKernel_object_at__TiledMMA_ThrLayoutVMNK11110000_PermutationMNK____MMAAtom_ThrID10_ShapeMNK6425632_TVL_0,"aw",@nobits
	.sectionflags	@""
	.align	1024
	.zero		1024


//--------------------- .nv.shared.reserved.0     --------------------------
	.section	.nv.shared.reserved.0,"aw",@nobits
	.align	8
	.weak		__nv_reservedSMEM_offset_0_alias
	.size		__nv_reservedSMEM_offset_0_alias, 0, 64
	.other		__nv_reservedSMEM_offset_0_alias,@"STO_CUDA_RESERVED_SHARED STV_DEFAULT"
__nv_reservedSMEM_offset_0_alias:
	.zero		0
.nv.shared.reserved.0:
	.zero		64
	.weak		__nv_reservedSMEM_allocation_phase
	.type		__nv_reservedSMEM_allocation_phase,@object
	.size		__nv_reservedSMEM_allocation_phase,(.L_0 - __nv_reservedSMEM_allocation_phase)
__nv_reservedSMEM_allocation_phase:
	.zero		1
.L_0:
	.zero		7
	.weak		__nv_reservedSMEM_devtool_atexit_pc
	.type		__nv_reservedSMEM_devtool_atexit_pc,@object
	.size		__nv_reservedSMEM_devtool_atexit_pc,(__nv_reservedSMEM_allocation_mask - __nv_reservedSMEM_devtool_atexit_pc)
__nv_reservedSMEM_devtool_atexit_pc:
	.zero		8
	.weak		__nv_reservedSMEM_allocation_mask
	.type		__nv_reservedSMEM_allocation_mask,@object
	.size		__nv_reservedSMEM_allocation_mask,(.L_2 - __nv_reservedSMEM_allocation_mask)
__nv_reservedSMEM_allocation_mask:
	.zero		4
.L_2:


//--------------------- .nv.constant0.kernel_cutlass_kernel_cudnngemm_swigludense_gemm_persistent_swigluPersistentDenseGemmKernel_object_at__TiledMMA_ThrLayoutVMNK11110000_PermutationMNK____MMAAtom_ThrID10_ShapeMNK6425632_TVL_0 --------------------------
	.section	.nv.constant0.kernel_cutlass_kernel_cudnngemm_swigludense_gemm_persistent_swigluPersistentDenseGemmKernel_object_at__TiledMMA_ThrLayoutVMNK11110000_PermutationMNK____MMAAtom_ThrID10_ShapeMNK6425632_TVL_0,"a",@progbits
	.sectionflags	@""
	.align	4
.nv.constant0.kernel_cutlass_kernel_cudnngemm_swigludense_gemm_persistent_swigluPersistentDenseGemmKernel_object_at__TiledMMA_ThrLayoutVMNK11110000_PermutationMNK____MMAAtom_ThrID10_ShapeMNK6425632_TVL_0:
	.zero		1512


//--------------------- SYMBOLS --------------------------

	.type		.nv.reservedSmem.offset0,@object
	.size		.nv.reservedSmem.offset0,0x4
	.type		.nv.reservedSmem.cap,@object
	.size		.nv.reservedSmem.cap,0x4
